	.target	sm_90a

	.elftype	@"ET_EXEC"


//--------------------- .note.nv.tkinfo           --------------------------
	.section	.note.nv.tkinfo,"",@"SHT_NOTE"
	.sectionflags	@"SHF_NOTE_NV_TKINFO"
	.tkinfo
        /*0018*/ 	.word	0x00000002
        /*0030*/ 	.string	""
        /*0030*/ 	.string	"ptxas"
        /*0030*/ 	.string	"Cuda compilation tools, release 13.0, V13.0.88"
        /*0030*/ 	.string	"Build cuda_13.0.r13.0/compiler.36424714_0"
        /*0030*/ 	.string	"-arch sm_90a -m 64 "



//--------------------- .note.nv.cuinfo           --------------------------
	.section	.note.nv.cuinfo,"",@"SHT_NOTE"
	.sectionflags	@"SHF_NOTE_NV_CUINFO"
        /*0018*/ 	.short	0x0002
        /*001a*/ 	.short	0x005a
        /*001c*/ 	.short	0x0082
	.zero		2


//--------------------- .nv.info                  --------------------------
	.section	.nv.info,"",@"SHT_CUDA_INFO"
	.align	4


	//----- nvinfo : EIATTR_REGCOUNT
	.align		4
        /*0000*/ 	.byte	0x04, 0x2f
        /*0002*/ 	.short	(.L_15 - .L_14)
	.align		4
.L_14:
        /*0004*/ 	.word	index@(_ZN7cutlass13device_kernelINS_4gemm6kernel13GemmUniversalIN4cute5tupleIJiiiiEEENS1_10collective13CollectiveMmaINS1_34MainloopSm90TmaGmmaWarpSpecializedILi3ENS5_IJNS4_1CILi2EEENSA_ILi1EEESC_EEENS1_32KernelTmaWarpSpecializedPingpongEEENS5_IJNSA_ILi64EEESG_SG_EEEaNS5_IJlSC_lEEEaSI_NS4_8TiledMMAINS4_8MMA_AtomIJNS4_4SM904GMMA26MMA_64x64x32_S32S8S8_SS_TNEEEENS4_6LayoutINS5_IJSC_SC_SC_EEENS5_IJNSA_ILi0EEESR_SR_EEEEENS5_IJNS4_10UnderscoreESU_SU_EEEEENS4_13SM90_TMA_LOADENS4_14ComposedLayoutINS4_7SwizzleILi2ELi4ELi3EEENS4_18smem_ptr_flag_bitsILi8EEENSP_INS5_IJNSA_ILi8EEESG_EEENS5_IJSG_SC_EEEEEEEvNS4_8identityENS4_23SM90_TMA_LOAD_MULTICASTES17_vS18_EENS_8epilogue10collective6detail29Sm90TmaWarpSpecializedAdapterINS1C_15DefaultEpilogueIaSI_SI_NS1B_6thread17LinearCombinationIaLi1EiiLNS1G_9ScaleType4KindE0ELNS_15FloatRoundStyleE2EaEENS1_15EpilogueDefaultEEEEEvvEEEEvNT_6ParamsE)
        /*0008*/ 	.word	0x000000a8


	//----- nvinfo : EIATTR_FRAME_SIZE
	.align		4
.L_15:
        /*000c*/ 	.byte	0x04, 0x11
        /*000e*/ 	.short	(.L_17 - .L_16)
	.align		4
.L_16:
        /*0010*/ 	.word	index@(_ZN7cutlass13device_kernelINS_4gemm6kernel13GemmUniversalIN4cute5tupleIJiiiiEEENS1_10collective13CollectiveMmaINS1_34MainloopSm90TmaGmmaWarpSpecializedILi3ENS5_IJNS4_1CILi2EEENSA_ILi1EEESC_EEENS1_32KernelTmaWarpSpecializedPingpongEEENS5_IJNSA_ILi64EEESG_SG_EEEaNS5_IJlSC_lEEEaSI_NS4_8TiledMMAINS4_8MMA_AtomIJNS4_4SM904GMMA26MMA_64x64x32_S32S8S8_SS_TNEEEENS4_6LayoutINS5_IJSC_SC_SC_EEENS5_IJNSA_ILi0EEESR_SR_EEEEENS5_IJNS4_10UnderscoreESU_SU_EEEEENS4_13SM90_TMA_LOADENS4_14ComposedLayoutINS4_7SwizzleILi2ELi4ELi3EEENS4_18smem_ptr_flag_bitsILi8EEENSP_INS5_IJNSA_ILi8EEESG_EEENS5_IJSG_SC_EEEEEEEvNS4_8identityENS4_23SM90_TMA_LOAD_MULTICASTES17_vS18_EENS_8epilogue10collective6detail29Sm90TmaWarpSpecializedAdapterINS1C_15DefaultEpilogueIaSI_SI_NS1B_6thread17LinearCombinationIaLi1EiiLNS1G_9ScaleType4KindE0ELNS_15FloatRoundStyleE2EaEENS1_15EpilogueDefaultEEEEEvvEEEEvNT_6ParamsE)
        /*0014*/ 	.word	0x00000008


	//----- nvinfo : EIATTR_MIN_STACK_SIZE
	.align		4
.L_17:
        /*0018*/ 	.byte	0x04, 0x12
        /*001a*/ 	.short	(.L_19 - .L_18)
	.align		4
.L_18:
        /*001c*/ 	.word	index@(_ZN7cutlass13device_kernelINS_4gemm6kernel13GemmUniversalIN4cute5tupleIJiiiiEEENS1_10collective13CollectiveMmaINS1_34MainloopSm90TmaGmmaWarpSpecializedILi3ENS5_IJNS4_1CILi2EEENSA_ILi1EEESC_EEENS1_32KernelTmaWarpSpecializedPingpongEEENS5_IJNSA_ILi64EEESG_SG_EEEaNS5_IJlSC_lEEEaSI_NS4_8TiledMMAINS4_8MMA_AtomIJNS4_4SM904GMMA26MMA_64x64x32_S32S8S8_SS_TNEEEENS4_6LayoutINS5_IJSC_SC_SC_EEENS5_IJNSA_ILi0EEESR_SR_EEEEENS5_IJNS4_10UnderscoreESU_SU_EEEEENS4_13SM90_TMA_LOADENS4_14ComposedLayoutINS4_7SwizzleILi2ELi4ELi3EEENS4_18smem_ptr_flag_bitsILi8EEENSP_INS5_IJNSA_ILi8EEESG_EEENS5_IJSG_SC_EEEEEEEvNS4_8identityENS4_23SM90_TMA_LOAD_MULTICASTES17_vS18_EENS_8epilogue10collective6detail29Sm90TmaWarpSpecializedAdapterINS1C_15DefaultEpilogueIaSI_SI_NS1B_6thread17LinearCombinationIaLi1EiiLNS1G_9ScaleType4KindE0ELNS_15FloatRoundStyleE2EaEENS1_15EpilogueDefaultEEEEEvvEEEEvNT_6ParamsE)
        /*0020*/ 	.word	0x00000008
.L_19:


//--------------------- .nv.compat                --------------------------
	.section	.nv.compat,"",@"SHT_CUDA_COMPAT_INFO"
	.align	4
        /*0000*/ 	.byte	0x02, 0x09, 0x01, 0x00, 0x02, 0x02, 0x04, 0x00, 0x02, 0x05, 0x05, 0x00, 0x03, 0x07, 0x01, 0x01
        /*0010*/ 	.byte	0x02, 0x03, 0x01, 0x00, 0x02, 0x06, 0x01, 0x00, 0x04, 0x0b, 0x08, 0x00, 0x00, 0x00, 0x00, 0x00
        /*0020*/ 	.byte	0x00, 0x00, 0x00, 0x00


//--------------------- .nv.info._ZN7cutlass13device_kernelINS_4gemm6kernel13GemmUniversalIN4cute5tupleIJiiiiEEENS1_10collective13CollectiveMmaINS1_34MainloopSm90TmaGmmaWarpSpecializedILi3ENS5_IJNS4_1CILi2EEENSA_ILi1EEESC_EEENS1_32KernelTmaWarpSpecializedPingpongEEENS5_IJNSA_ILi64EEESG_SG_EEEaNS5_IJlSC_lEEEaSI_NS4_8TiledMMAINS4_8MMA_AtomIJNS4_4SM904GMMA26MMA_64x64x32_S32S8S8_SS_TNEEEENS4_6LayoutINS5_IJSC_SC_SC_EEENS5_IJNSA_ILi0EEESR_SR_EEEEENS5_IJNS4_10UnderscoreESU_SU_EEEEENS4_13SM90_TMA_LOADENS4_14ComposedLayoutINS4_7SwizzleILi2ELi4ELi3EEENS4_18smem_ptr_flag_bitsILi8EEENSP_INS5_IJNSA_ILi8EEESG_EEENS5_IJSG_SC_EEEEEEEvNS4_8identityENS4_23SM90_TMA_LOAD_MULTICASTES17_vS18_EENS_8epilogue10collective6detail29Sm90TmaWarpSpecializedAdapterINS1C_15DefaultEpilogueIaSI_SI_NS1B_6thread17LinearCombinationIaLi1EiiLNS1G_9ScaleType4KindE0ELNS_15FloatRoundStyleE2EaEENS1_15EpilogueDefaultEEEEEvvEEEEvNT_6ParamsE --------------------------
	.section	.nv.info._ZN7cutlass13device_kernelINS_4gemm6kernel13GemmUniversalIN4cute5tupleIJiiiiEEENS1_10collective13CollectiveMmaINS1_34MainloopSm90TmaGmmaWarpSpecializedILi3ENS5_IJNS4_1CILi2EEENSA_ILi1EEESC_EEENS1_32KernelTmaWarpSpecializedPingpongEEENS5_IJNSA_ILi64EEESG_SG_EEEaNS5_IJlSC_lEEEaSI_NS4_8TiledMMAINS4_8MMA_AtomIJNS4_4SM904GMMA26MMA_64x64x32_S32S8S8_SS_TNEEEENS4_6LayoutINS5_IJSC_SC_SC_EEENS5_IJNSA_ILi0EEESR_SR_EEEEENS5_IJNS4_10UnderscoreESU_SU_EEEEENS4_13SM90_TMA_LOADENS4_14ComposedLayoutINS4_7SwizzleILi2ELi4ELi3EEENS4_18smem_ptr_flag_bitsILi8EEENSP_INS5_IJNSA_ILi8EEESG_EEENS5_IJSG_SC_EEEEEEEvNS4_8identityENS4_23SM90_TMA_LOAD_MULTICASTES17_vS18_EENS_8epilogue10collective6detail29Sm90TmaWarpSpecializedAdapterINS1C_15DefaultEpilogueIaSI_SI_NS1B_6thread17LinearCombinationIaLi1EiiLNS1G_9ScaleType4KindE0ELNS_15FloatRoundStyleE2EaEENS1_15EpilogueDefaultEEEEEvvEEEEvNT_6ParamsE,"",@"SHT_CUDA_INFO"
	.sectionflags	@""
	.align	4


	//----- nvinfo : EIATTR_CUDA_API_VERSION
	.align		4
        /*0000*/ 	.byte	0x04, 0x37
        /*0002*/ 	.short	(.L_21 - .L_20)
.L_20:
        /*0004*/ 	.word	0x00000082


	//----- nvinfo : EIATTR_KPARAM_INFO
	.align		4
.L_21:
        /*0008*/ 	.byte	0x04, 0x17
        /*000a*/ 	.short	(.L_23 - .L_22)
.L_22:
        /*000c*/ 	.word	0x00000000
        /*0010*/ 	.short	0x0000
        /*0012*/ 	.short	0x0070
        /*0014*/ 	.byte	0x00, 0xf0, 0x01, 0x10


	//----- nvinfo : EIATTR_SPARSE_MMA_MASK
	.align		4
.L_23:
        /*0018*/ 	.byte	0x03, 0x50
        /*001a*/ 	.short	0x0000


	//----- nvinfo : EIATTR_MAXREG_COUNT
	.align		4
        /*001c*/ 	.byte	0x03, 0x1b
        /*001e*/ 	.short	0x00a8


	//----- nvinfo : EIATTR_NUM_BARRIERS
	.align		4
        /*0020*/ 	.byte	0x02, 0x4c
        /*0022*/ 	.byte	0x01
	.zero		1


	//----- nvinfo : EIATTR_EXTERNS
	.align		4
        /*0024*/ 	.byte	0x04, 0x0f
        /*0026*/ 	.short	(.L_25 - .L_24)


	//   ....[0]....
	.align		4
.L_24:
        /*0028*/ 	.word	index@(__assertfail)


	//----- nvinfo : EIATTR_ANNOTATIONS
	.align		4
.L_25:
        /*002c*/ 	.byte	0x04, 0x55
        /*002e*/ 	.short	(.L_27 - .L_26)


	//   ....[0]....
.L_26:
        /*0030*/ 	.word	0x00000001
        /*0034*/ 	.byte	0x90, 0x0d, 0x00, 0x00, 0x01, 0x00, 0x00, 0x00, 0x40, 0x3d, 0x00, 0x00, 0x01, 0x00, 0x00, 0x00
        /*0044*/ 	.byte	0xd0, 0x49, 0x00, 0x00


	//----- nvinfo : EIATTR_MERCURY_ISA_VERSION
	.align		4
.L_27:
        /*0048*/ 	.byte	0x03, 0x5f
        /*004a*/ 	.short	0x0101


	//----- nvinfo : EIATTR_INT_WARP_WIDE_INSTR_OFFSETS
	.align		4
        /*004c*/ 	.byte	0x04, 0x31
        /*004e*/ 	.short	(.L_29 - .L_28)


	//   ....[0]....
.L_28:
        /*0050*/ 	.word	0x00000510


	//   ....[1]....
        /*0054*/ 	.word	0x00000540


	//   ....[2]....
        /*0058*/ 	.word	0x00000580


	//   ....[3]....
        /*005c*/ 	.word	0x000006b0


	//   ....[4]....
        /*0060*/ 	.word	0x000006c0


	//   ....[5]....
        /*0064*/ 	.word	0x000006d0


	//   ....[6]....
        /*0068*/ 	.word	0x00000770


	//   ....[7]....
        /*006c*/ 	.word	0x000007b0


	//   ....[8]....
        /*0070*/ 	.word	0x00001e00


	//----- nvinfo : EIATTR_COOP_GROUP_MASK_REGIDS
	.align		4
.L_29:
        /*0074*/ 	.byte	0x04, 0x29
        /*0076*/ 	.short	(.L_31 - .L_30)


	//   ....[0]....
.L_30:
        /*0078*/ 	.word	0xffffffff


	//   ....[1]....
        /*007c*/ 	.word	0xffffffff


	//   ....[2]....
        /*0080*/ 	.word	0xffffffff


	//   ....[3]....
        /*0084*/ 	.word	0xffffffff


	//   ....[4]....
        /*0088*/ 	.word	0xffffffff


	//   ....[5]....
        /*008c*/ 	.word	0xffffffff


	//   ....[6]....
        /*0090*/ 	.word	0xffffffff


	//----- nvinfo : EIATTR_COOP_GROUP_INSTR_OFFSETS
	.align		4
.L_31:
        /*0094*/ 	.byte	0x04, 0x28
        /*0096*/ 	.short	(.L_33 - .L_32)


	//   ....[0]....
.L_32:
        /*0098*/ 	.word	0x00000070


	//   ....[1]....
        /*009c*/ 	.word	0x00000080


	//   ....[2]....
        /*00a0*/ 	.word	0x00000140


	//   ....[3]....
        /*00a4*/ 	.word	0x000002d0


	//   ....[4]....
        /*00a8*/ 	.word	0x00000310


	//   ....[5]....
        /*00ac*/ 	.word	0x000006f0


	//   ....[6]....
        /*00b0*/ 	.word	0x00000930


	//----- nvinfo : EIATTR_REG_RECONFIG
	.align		4
.L_33:
        /*00b4*/ 	.byte	0x01, 0x54
	.zero		2


	//----- nvinfo : EIATTR_SYSCALL_OFFSETS
	.align		4
        /*00b8*/ 	.byte	0x04, 0x46
        /*00ba*/ 	.short	(.L_35 - .L_34)


	//   ....[0]....
.L_34:
        /*00bc*/ 	.word	0x00001830


	//----- nvinfo : EIATTR_MBARRIER_INSTR_OFFSETS
	.align		4
.L_35:
        /*00c0*/ 	.byte	0x04, 0x39
        /*00c2*/ 	.short	(.L_37 - .L_36)


	//   ....[0]....
.L_36:
        /*00c4*/ 	.word	0x00000260
        /*00c8*/ 	.word	0x000000ff
        /*00cc*/ 	.word	0x00000000
        /*00d0*/ 	.short	0x0100
        /*00d2*/ 	.byte	0x08
	.zero		1


	//   ....[1]....
        /*00d4*/ 	.word	0x00000270
        /*00d8*/ 	.word	0x000000ff
        /*00dc*/ 	.word	0x00000018
        /*00e0*/ 	.short	0x0100
        /*00e2*/ 	.byte	0x08
	.zero		1


	//   ....[2]....
        /*00e4*/ 	.word	0x00000280
        /*00e8*/ 	.word	0x000000ff
        /*00ec*/ 	.word	0x00000008
        /*00f0*/ 	.short	0x0100
        /*00f2*/ 	.byte	0x08
	.zero		1


	//   ....[3]....
        /*00f4*/ 	.word	0x00000290
        /*00f8*/ 	.word	0x000000ff
        /*00fc*/ 	.word	0x00000020
        /*0100*/ 	.short	0x0100
        /*0102*/ 	.byte	0x08
	.zero		1


	//   ....[4]....
        /*0104*/ 	.word	0x000002a0
        /*0108*/ 	.word	0x000000ff
        /*010c*/ 	.word	0x00000010
        /*0110*/ 	.short	0x0100
        /*0112*/ 	.byte	0x08
	.zero		1


	//   ....[5]....
        /*0114*/ 	.word	0x000002b0
        /*0118*/ 	.word	0x000000ff
        /*011c*/ 	.word	0x00000028
        /*0120*/ 	.short	0x0100
        /*0122*/ 	.byte	0x08
	.zero		1


	//   ....[6]....
        /*0124*/ 	.word	0x000007e0
        /*0128*/ 	.word	0x000000ff
        /*012c*/ 	.word	0x00000060
        /*0130*/ 	.short	0x0100
        /*0132*/ 	.byte	0x08
	.zero		1


	//   ....[7]....
        /*0134*/ 	.word	0x00000870
        /*0138*/ 	.word	0x000000ff
        /*013c*/ 	.word	0x00000068
        /*0140*/ 	.short	0x0100
        /*0142*/ 	.byte	0x08
	.zero		1


	//   ....[8]....
        /*0144*/ 	.word	0x000008b0
        /*0148*/ 	.word	0x000000ff
        /*014c*/ 	.word	0x00000040
        /*0150*/ 	.short	0x0100
        /*0152*/ 	.byte	0x09
	.zero		1


	//   ....[9]....
        /*0154*/ 	.word	0x000008c0
        /*0158*/ 	.word	0x000000ff
        /*015c*/ 	.word	0x00000048
        /*0160*/ 	.short	0x0100
        /*0162*/ 	.byte	0x09
	.zero		1


	//   ....[10]....
        /*0164*/ 	.word	0x000008d0
        /*0168*/ 	.word	0x000000ff
        /*016c*/ 	.word	0x00000050
        /*0170*/ 	.short	0x0100
        /*0172*/ 	.byte	0x09
	.zero		1


	//   ....[11]....
        /*0174*/ 	.word	0x000008e0
        /*0178*/ 	.word	0x000000ff
        /*017c*/ 	.word	0x00000058
        /*0180*/ 	.short	0x0100
        /*0182*/ 	.byte	0x09
	.zero		1


	//   ....[12]....
        /*0184*/ 	.word	0x00001710
        /*0188*/ 	.word	0x0000003f
        /*018c*/ 	.word	0x00000000
        /*0190*/ 	.short	0x010a
        /*0192*/ 	.byte	0x2a
	.zero		1


	//   ....[13]....
        /*0194*/ 	.word	0x000018c0
        /*0198*/ 	.word	0x00000003
        /*019c*/ 	.word	0x00000000
        /*01a0*/ 	.short	0x010a
        /*01a2*/ 	.byte	0x3f
	.zero		1


	//   ....[14]....
        /*01a4*/ 	.word	0x00001900
        /*01a8*/ 	.word	0x00000003
        /*01ac*/ 	.word	0x00000000
        /*01b0*/ 	.short	0x010a
        /*01b2*/ 	.byte	0x3f
	.zero		1


	//   ....[15]....
        /*01b4*/ 	.word	0x00001b00
        /*01b8*/ 	.word	0x000000ff
        /*01bc*/ 	.word	0x00000000
        /*01c0*/ 	.short	0x010a
        /*01c2*/ 	.byte	0x04
	.zero		1


	//   ....[16]....
        /*01c4*/ 	.word	0x00001b40
        /*01c8*/ 	.word	0x000000ff
        /*01cc*/ 	.word	0x00000000
        /*01d0*/ 	.short	0x010a
        /*01d2*/ 	.byte	0x04
	.zero		1


	//   ....[17]....
        /*01d4*/ 	.word	0x00001ca0
        /*01d8*/ 	.word	0x00000005
        /*01dc*/ 	.word	0x00000000
        /*01e0*/ 	.short	0x0101
        /*01e2*/ 	.byte	0x3f
	.zero		1


	//   ....[18]....
        /*01e4*/ 	.word	0x00001da0
        /*01e8*/ 	.word	0x00000040
        /*01ec*/ 	.word	0x00000000
        /*01f0*/ 	.short	0x0101
        /*01f2*/ 	.byte	0x2f
	.zero		1


	//   ....[19]....
        /*01f4*/ 	.word	0x00001ea0
        /*01f8*/ 	.word	0x00000003
        /*01fc*/ 	.word	0x00000000
        /*0200*/ 	.short	0x0101
        /*0202*/ 	.byte	0x3f
	.zero		1


	//   ....[20]....
        /*0204*/ 	.word	0x00001f60
        /*0208*/ 	.word	0x0000003f
        /*020c*/ 	.word	0x00000010
        /*0210*/ 	.short	0x010a
        /*0212*/ 	.byte	0x2a
	.zero		1


	//   ....[21]....
        /*0214*/ 	.word	0x00003d60
        /*0218*/ 	.word	0x00000042
        /*021c*/ 	.word	0x00000000
        /*0220*/ 	.short	0x0101
        /*0222*/ 	.byte	0x2f
	.zero		1


	//   ....[22]....
        /*0224*/ 	.word	0x00004720
        /*0228*/ 	.word	0x0000000c
        /*022c*/ 	.word	0x00000018
        /*0230*/ 	.short	0x010a
        /*0232*/ 	.byte	0x3f
	.zero		1


	//   ....[23]....
        /*0234*/ 	.word	0x00004ae0
        /*0238*/ 	.word	0x00000004
        /*023c*/ 	.word	0x00000068
        /*0240*/ 	.short	0x0101
        /*0242*/ 	.byte	0x3f
	.zero		1


	//   ....[24]....
        /*0244*/ 	.word	0x00005270
        /*0248*/ 	.word	0x00000007
        /*024c*/ 	.word	0x00000000
        /*0250*/ 	.short	0x010a
        /*0252*/ 	.byte	0x3f
	.zero		1


	//   ....[25]....
        /*0254*/ 	.word	0x000052f0
        /*0258*/ 	.word	0x00000009
        /*025c*/ 	.word	0x00000000
        /*0260*/ 	.short	0x010a
        /*0262*/ 	.byte	0x3f
	.zero		1


	//   ....[26]....
        /*0264*/ 	.word	0x00005380
        /*0268*/ 	.word	0x00000003
        /*026c*/ 	.word	0x00000000
        /*0270*/ 	.short	0x010a
        /*0272*/ 	.byte	0x3f
	.zero		1


	//   ....[27]....
        /*0274*/ 	.word	0x000053e0
        /*0278*/ 	.word	0x00000041
        /*027c*/ 	.word	0x00000000
        /*0280*/ 	.short	0x010a
        /*0282*/ 	.byte	0x3f
	.zero		1


	//   ....[28]....
        /*0284*/ 	.word	0x00005430
        /*0288*/ 	.word	0x00000003
        /*028c*/ 	.word	0x00000000
        /*0290*/ 	.short	0x010a
        /*0292*/ 	.byte	0x3f
	.zero		1


	//   ....[29]....
        /*0294*/ 	.word	0x00005490
        /*0298*/ 	.word	0x00000005
        /*029c*/ 	.word	0x00000000
        /*02a0*/ 	.short	0x010a
        /*02a2*/ 	.byte	0x3f
	.zero		1


	//   ....[30]....
        /*02a4*/ 	.word	0x000054e0
        /*02a8*/ 	.word	0x00000041
        /*02ac*/ 	.word	0x00000010
        /*02b0*/ 	.short	0x010a
        /*02b2*/ 	.byte	0x3f
	.zero		1


	//   ....[31]....
        /*02b4*/ 	.word	0x000055b0
        /*02b8*/ 	.word	0x0000000c
        /*02bc*/ 	.word	0x00000018
        /*02c0*/ 	.short	0x010a
        /*02c2*/ 	.byte	0x3f
	.zero		1


	//   ....[32]....
        /*02c4*/ 	.word	0x00005680
        /*02c8*/ 	.word	0x00000007
        /*02cc*/ 	.word	0x00000000
        /*02d0*/ 	.short	0x010a
        /*02d2*/ 	.byte	0x3f
	.zero		1


	//   ....[33]....
        /*02d4*/ 	.word	0x000056d0
        /*02d8*/ 	.word	0x00000009
        /*02dc*/ 	.word	0x00000000
        /*02e0*/ 	.short	0x010a
        /*02e2*/ 	.byte	0x3f
	.zero		1


	//----- nvinfo : EIATTR_NUM_MBARRIERS
	.align		4
.L_37:
        /*02e4*/ 	.byte	0x03, 0x38
        /*02e6*/ 	.short	0x000c


	//----- nvinfo : EIATTR_EXIT_INSTR_OFFSETS
	.align		4
        /*02e8*/ 	.byte	0x04, 0x1c
        /*02ea*/ 	.short	(.L_39 - .L_38)


	//   ....[0]....
.L_38:
        /*02ec*/ 	.word	0x000013d0


	//   ....[1]....
        /*02f0*/ 	.word	0x00001430


	//   ....[2]....
        /*02f4*/ 	.word	0x000043f0


	//   ....[3]....
        /*02f8*/ 	.word	0x00004420


	//   ....[4]....
        /*02fc*/ 	.word	0x000053d0


	//----- nvinfo : EIATTR_MAX_THREADS
	.align		4
.L_39:
        /*0300*/ 	.byte	0x04, 0x05
        /*0302*/ 	.short	(.L_41 - .L_40)
.L_40:
        /*0304*/ 	.word	0x00000180
        /*0308*/ 	.word	0x00000001
        /*030c*/ 	.word	0x00000001


	//----- nvinfo : EIATTR_CRS_STACK_SIZE
	.align		4
.L_41:
        /*0310*/ 	.byte	0x04, 0x1e
        /*0312*/ 	.short	(.L_43 - .L_42)
.L_42:
        /*0314*/ 	.word	0x00000000


	//----- nvinfo : EIATTR_CBANK_PARAM_SIZE
	.align		4
.L_43:
        /*0318*/ 	.byte	0x03, 0x19
        /*031a*/ 	.short	0x0470


	//----- nvinfo : EIATTR_PARAM_CBANK
	.align		4
        /*031c*/ 	.byte	0x04, 0x0a
        /*031e*/ 	.short	(.L_45 - .L_44)
	.align		4
.L_44:
        /*0320*/ 	.word	index@(.nv.constant0._ZN7cutlass13device_kernelINS_4gemm6kernel13GemmUniversalIN4cute5tupleIJiiiiEEENS1_10collective13CollectiveMmaINS1_34MainloopSm90TmaGmmaWarpSpecializedILi3ENS5_IJNS4_1CILi2EEENSA_ILi1EEESC_EEENS1_32KernelTmaWarpSpecializedPingpongEEENS5_IJNSA_ILi64EEESG_SG_EEEaNS5_IJlSC_lEEEaSI_NS4_8TiledMMAINS4_8MMA_AtomIJNS4_4SM904GMMA26MMA_64x64x32_S32S8S8_SS_TNEEEENS4_6LayoutINS5_IJSC_SC_SC_EEENS5_IJNSA_ILi0EEESR_SR_EEEEENS5_IJNS4_10UnderscoreESU_SU_EEEEENS4_13SM90_TMA_LOADENS4_14ComposedLayoutINS4_7SwizzleILi2ELi4ELi3EEENS4_18smem_ptr_flag_bitsILi8EEENSP_INS5_IJNSA_ILi8EEESG_EEENS5_IJSG_SC_EEEEEEEvNS4_8identityENS4_23SM90_TMA_LOAD_MULTICASTES17_vS18_EENS_8epilogue10collective6detail29Sm90TmaWarpSpecializedAdapterINS1C_15DefaultEpilogueIaSI_SI_NS1B_6thread17LinearCombinationIaLi1EiiLNS1G_9ScaleType4KindE0ELNS_15FloatRoundStyleE2EaEENS1_15EpilogueDefaultEEEEEvvEEEEvNT_6ParamsE)
        /*0324*/ 	.short	0x0210
        /*0326*/ 	.short	0x0470


	//----- nvinfo : EIATTR_SW_WAR
	.align		4
.L_45:
        /*0328*/ 	.byte	0x04, 0x36
        /*032a*/ 	.short	(.L_47 - .L_46)
.L_46:
        /*032c*/ 	.word	0x00000008
.L_47:


//--------------------- .nv.callgraph             --------------------------
	.section	.nv.callgraph,"",@"SHT_CUDA_CALLGRAPH"
	.align	4
	.sectionentsize	8
	.align		4
        /*0000*/ 	.word	0x00000000
	.align		4
        /*0004*/ 	.word	0xffffffff
	.align		4
        /*0008*/ 	.word	index@(_ZN7cutlass13device_kernelINS_4gemm6kernel13GemmUniversalIN4cute5tupleIJiiiiEEENS1_10collective13CollectiveMmaINS1_34MainloopSm90TmaGmmaWarpSpecializedILi3ENS5_IJNS4_1CILi2EEENSA_ILi1EEESC_EEENS1_32KernelTmaWarpSpecializedPingpongEEENS5_IJNSA_ILi64EEESG_SG_EEEaNS5_IJlSC_lEEEaSI_NS4_8TiledMMAINS4_8MMA_AtomIJNS4_4SM904GMMA26MMA_64x64x32_S32S8S8_SS_TNEEEENS4_6LayoutINS5_IJSC_SC_SC_EEENS5_IJNSA_ILi0EEESR_SR_EEEEENS5_IJNS4_10UnderscoreESU_SU_EEEEENS4_13SM90_TMA_LOADENS4_14ComposedLayoutINS4_7SwizzleILi2ELi4ELi3EEENS4_18smem_ptr_flag_bitsILi8EEENSP_INS5_IJNSA_ILi8EEESG_EEENS5_IJSG_SC_EEEEEEEvNS4_8identityENS4_23SM90_TMA_LOAD_MULTICASTES17_vS18_EENS_8epilogue10collective6detail29Sm90TmaWarpSpecializedAdapterINS1C_15DefaultEpilogueIaSI_SI_NS1B_6thread17LinearCombinationIaLi1EiiLNS1G_9ScaleType4KindE0ELNS_15FloatRoundStyleE2EaEENS1_15EpilogueDefaultEEEEEvvEEEEvNT_6ParamsE)
	.align		4
        /*000c*/ 	.word	index@(__assertfail)
	.align		4
        /*0010*/ 	.word	0x00000000
	.align		4
        /*0014*/ 	.word	0xfffffffe
	.align		4
        /*0018*/ 	.word	0x00000000
	.align		4
        /*001c*/ 	.word	0xfffffffd
	.align		4
        /*0020*/ 	.word	0x00000000
	.align		4
        /*0024*/ 	.word	0xfffffffc


//--------------------- .nv.constant4             --------------------------
	.section	.nv.constant4,"a",@progbits
	.align	8
	.align		8
.nv.constant4:
        /*0000*/ 	.dword	__assertfail
	.align		8
        /*0008*/ 	.dword	__unnamed_1
	.align		8
        /*0010*/ 	.dword	_ZN39_INTERNAL_989de5b0_4_k_cu_b90ea076_51154cuda3std3__45__cpo5beginE
	.align		8
        /*0018*/ 	.dword	_ZN39_INTERNAL_989de5b0_4_k_cu_b90ea076_51154cuda3std3__45__cpo3endE
	.align		8
        /*0020*/ 	.dword	_ZN39_INTERNAL_989de5b0_4_k_cu_b90ea076_51154cuda3std3__45__cpo6cbeginE
	.align		8
        /*0028*/ 	.dword	_ZN39_INTERNAL_989de5b0_4_k_cu_b90ea076_51154cuda3std3__45__cpo4cendE
	.align		8
        /*0030*/ 	.dword	_ZN39_INTERNAL_989de5b0_4_k_cu_b90ea076_51154cuda3std3__441_GLOBAL__N__989de5b0_4_k_cu_b90ea076_51156ignoreE
	.align		8
        /*0038*/ 	.dword	_ZN39_INTERNAL_989de5b0_4_k_cu_b90ea076_51154cuda3std3__419piecewise_constructE
	.align		8
        /*0040*/ 	.dword	_ZN39_INTERNAL_989de5b0_4_k_cu_b90ea076_51154cuda3std3__48in_placeE
	.align		8
        /*0048*/ 	.dword	_ZN39_INTERNAL_989de5b0_4_k_cu_b90ea076_51154cuda3std6ranges3__45__cpo4swapE
	.align		8
        /*0050*/ 	.dword	_ZN39_INTERNAL_989de5b0_4_k_cu_b90ea076_51154cuda3std6ranges3__45__cpo9iter_moveE
	.align		8
        /*0058*/ 	.dword	_ZN39_INTERNAL_989de5b0_4_k_cu_b90ea076_51154cute7productE
	.align		8
        /*0060*/ 	.dword	_ZN39_INTERNAL_989de5b0_4_k_cu_b90ea076_51154cute1_E
	.align		8
        /*0068*/ 	.dword	$str$22
	.align		8
        /*0070*/ 	.dword	$str$23


//--------------------- .text._ZN7cutlass13device_kernelINS_4gemm6kernel13GemmUniversalIN4cute5tupleIJiiiiEEENS1_10collective13CollectiveMmaINS1_34MainloopSm90TmaGmmaWarpSpecializedILi3ENS5_IJNS4_1CILi2EEENSA_ILi1EEESC_EEENS1_32KernelTmaWarpSpecializedPingpongEEENS5_IJNSA_ILi64EEESG_SG_EEEaNS5_IJlSC_lEEEaSI_NS4_8TiledMMAINS4_8MMA_AtomIJNS4_4SM904GMMA26MMA_64x64x32_S32S8S8_SS_TNEEEENS4_6LayoutINS5_IJSC_SC_SC_EEENS5_IJNSA_ILi0EEESR_SR_EEEEENS5_IJNS4_10UnderscoreESU_SU_EEEEENS4_13SM90_TMA_LOADENS4_14ComposedLayoutINS4_7SwizzleILi2ELi4ELi3EEENS4_18smem_ptr_flag_bitsILi8EEENSP_INS5_IJNSA_ILi8EEESG_EEENS5_IJSG_SC_EEEEEEEvNS4_8identityENS4_23SM90_TMA_LOAD_MULTICASTES17_vS18_EENS_8epilogue10collective6detail29Sm90TmaWarpSpecializedAdapterINS1C_15DefaultEpilogueIaSI_SI_NS1B_6thread17LinearCombinationIaLi1EiiLNS1G_9ScaleType4KindE0ELNS_15FloatRoundStyleE2EaEENS1_15EpilogueDefaultEEEEEvvEEEEvNT_6ParamsE --------------------------
	.section	.text._ZN7cutlass13device_kernelINS_4gemm6kernel13GemmUniversalIN4cute5tupleIJiiiiEEENS1_10collective13CollectiveMmaINS1_34MainloopSm90TmaGmmaWarpSpecializedILi3ENS5_IJNS4_1CILi2EEENSA_ILi1EEESC_EEENS1_32KernelTmaWarpSpecializedPingpongEEENS5_IJNSA_ILi64EEESG_SG_EEEaNS5_IJlSC_lEEEaSI_NS4_8TiledMMAINS4_8MMA_AtomIJNS4_4SM904GMMA26MMA_64x64x32_S32S8S8_SS_TNEEEENS4_6LayoutINS5_IJSC_SC_SC_EEENS5_IJNSA_ILi0EEESR_SR_EEEEENS5_IJNS4_10UnderscoreESU_SU_EEEEENS4_13SM90_TMA_LOADENS4_14ComposedLayoutINS4_7SwizzleILi2ELi4ELi3EEENS4_18smem_ptr_flag_bitsILi8EEENSP_INS5_IJNSA_ILi8EEESG_EEENS5_IJSG_SC_EEEEEEEvNS4_8identityENS4_23SM90_TMA_LOAD_MULTICASTES17_vS18_EENS_8epilogue10collective6detail29Sm90TmaWarpSpecializedAdapterINS1C_15DefaultEpilogueIaSI_SI_NS1B_6thread17LinearCombinationIaLi1EiiLNS1G_9ScaleType4KindE0ELNS_15FloatRoundStyleE2EaEENS1_15EpilogueDefaultEEEEEvvEEEEvNT_6ParamsE,"ax",@progbits
	.align	128
.text._ZN7cutlass13device_kernelINS_4gemm6kernel13GemmUniversalIN4cute5tupleIJiiiiEEENS1_10collective13CollectiveMmaINS1_34MainloopSm90TmaGmmaWarpSpecializedILi3ENS5_IJNS4_1CILi2EEENSA_ILi1EEESC_EEENS1_32KernelTmaWarpSpecializedPingpongEEENS5_IJNSA_ILi64EEESG_SG_EEEaNS5_IJlSC_lEEEaSI_NS4_8TiledMMAINS4_8MMA_AtomIJNS4_4SM904GMMA26MMA_64x64x32_S32S8S8_SS_TNEEEENS4_6LayoutINS5_IJSC_SC_SC_EEENS5_IJNSA_ILi0EEESR_SR_EEEEENS5_IJNS4_10UnderscoreESU_SU_EEEEENS4_13SM90_TMA_LOADENS4_14ComposedLayoutINS4_7SwizzleILi2ELi4ELi3EEENS4_18smem_ptr_flag_bitsILi8EEENSP_INS5_IJNSA_ILi8EEESG_EEENS5_IJSG_SC_EEEEEEEvNS4_8identityENS4_23SM90_TMA_LOAD_MULTICASTES17_vS18_EENS_8epilogue10collective6detail29Sm90TmaWarpSpecializedAdapterINS1C_15DefaultEpilogueIaSI_SI_NS1B_6thread17LinearCombinationIaLi1EiiLNS1G_9ScaleType4KindE0ELNS_15FloatRoundStyleE2EaEENS1_15EpilogueDefaultEEEEEvvEEEEvNT_6ParamsE:
        .type           _ZN7cutlass13device_kernelINS_4gemm6kernel13GemmUniversalIN4cute5tupleIJiiiiEEENS1_10collective13CollectiveMmaINS1_34MainloopSm90TmaGmmaWarpSpecializedILi3ENS5_IJNS4_1CILi2EEENSA_ILi1EEESC_EEENS1_32KernelTmaWarpSpecializedPingpongEEENS5_IJNSA_ILi64EEESG_SG_EEEaNS5_IJlSC_lEEEaSI_NS4_8TiledMMAINS4_8MMA_AtomIJNS4_4SM904GMMA26MMA_64x64x32_S32S8S8_SS_TNEEEENS4_6LayoutINS5_IJSC_SC_SC_EEENS5_IJNSA_ILi0EEESR_SR_EEEEENS5_IJNS4_10UnderscoreESU_SU_EEEEENS4_13SM90_TMA_LOADENS4_14ComposedLayoutINS4_7SwizzleILi2ELi4ELi3EEENS4_18smem_ptr_flag_bitsILi8EEENSP_INS5_IJNSA_ILi8EEESG_EEENS5_IJSG_SC_EEEEEEEvNS4_8identityENS4_23SM90_TMA_LOAD_MULTICASTES17_vS18_EENS_8epilogue10collective6detail29Sm90TmaWarpSpecializedAdapterINS1C_15DefaultEpilogueIaSI_SI_NS1B_6thread17LinearCombinationIaLi1EiiLNS1G_9ScaleType4KindE0ELNS_15FloatRoundStyleE2EaEENS1_15EpilogueDefaultEEEEEvvEEEEvNT_6ParamsE,@function
        .size           _ZN7cutlass13device_kernelINS_4gemm6kernel13GemmUniversalIN4cute5tupleIJiiiiEEENS1_10collective13CollectiveMmaINS1_34MainloopSm90TmaGmmaWarpSpecializedILi3ENS5_IJNS4_1CILi2EEENSA_ILi1EEESC_EEENS1_32KernelTmaWarpSpecializedPingpongEEENS5_IJNSA_ILi64EEESG_SG_EEEaNS5_IJlSC_lEEEaSI_NS4_8TiledMMAINS4_8MMA_AtomIJNS4_4SM904GMMA26MMA_64x64x32_S32S8S8_SS_TNEEEENS4_6LayoutINS5_IJSC_SC_SC_EEENS5_IJNSA_ILi0EEESR_SR_EEEEENS5_IJNS4_10UnderscoreESU_SU_EEEEENS4_13SM90_TMA_LOADENS4_14ComposedLayoutINS4_7SwizzleILi2ELi4ELi3EEENS4_18smem_ptr_flag_bitsILi8EEENSP_INS5_IJNSA_ILi8EEESG_EEENS5_IJSG_SC_EEEEEEEvNS4_8identityENS4_23SM90_TMA_LOAD_MULTICASTES17_vS18_EENS_8epilogue10collective6detail29Sm90TmaWarpSpecializedAdapterINS1C_15DefaultEpilogueIaSI_SI_NS1B_6thread17LinearCombinationIaLi1EiiLNS1G_9ScaleType4KindE0ELNS_15FloatRoundStyleE2EaEENS1_15EpilogueDefaultEEEEEvvEEEEvNT_6ParamsE,(.L_x_139 - _ZN7cutlass13device_kernelINS_4gemm6kernel13GemmUniversalIN4cute5tupleIJiiiiEEENS1_10collective13CollectiveMmaINS1_34MainloopSm90TmaGmmaWarpSpecializedILi3ENS5_IJNS4_1CILi2EEENSA_ILi1EEESC_EEENS1_32KernelTmaWarpSpecializedPingpongEEENS5_IJNSA_ILi64EEESG_SG_EEEaNS5_IJlSC_lEEEaSI_NS4_8TiledMMAINS4_8MMA_AtomIJNS4_4SM904GMMA26MMA_64x64x32_S32S8S8_SS_TNEEEENS4_6LayoutINS5_IJSC_SC_SC_EEENS5_IJNSA_ILi0EEESR_SR_EEEEENS5_IJNS4_10UnderscoreESU_SU_EEEEENS4_13SM90_TMA_LOADENS4_14ComposedLayoutINS4_7SwizzleILi2ELi4ELi3EEENS4_18smem_ptr_flag_bitsILi8EEENSP_INS5_IJNSA_ILi8EEESG_EEENS5_IJSG_SC_EEEEEEEvNS4_8identityENS4_23SM90_TMA_LOAD_MULTICASTES17_vS18_EENS_8epilogue10collective6detail29Sm90TmaWarpSpecializedAdapterINS1C_15DefaultEpilogueIaSI_SI_NS1B_6thread17LinearCombinationIaLi1EiiLNS1G_9ScaleType4KindE0ELNS_15FloatRoundStyleE2EaEENS1_15EpilogueDefaultEEEEEvvEEEEvNT_6ParamsE)
        .other          _ZN7cutlass13device_kernelINS_4gemm6kernel13GemmUniversalIN4cute5tupleIJiiiiEEENS1_10collective13CollectiveMmaINS1_34MainloopSm90TmaGmmaWarpSpecializedILi3ENS5_IJNS4_1CILi2EEENSA_ILi1EEESC_EEENS1_32KernelTmaWarpSpecializedPingpongEEENS5_IJNSA_ILi64EEESG_SG_EEEaNS5_IJlSC_lEEEaSI_NS4_8TiledMMAINS4_8MMA_AtomIJNS4_4SM904GMMA26MMA_64x64x32_S32S8S8_SS_TNEEEENS4_6LayoutINS5_IJSC_SC_SC_EEENS5_IJNSA_ILi0EEESR_SR_EEEEENS5_IJNS4_10UnderscoreESU_SU_EEEEENS4_13SM90_TMA_LOADENS4_14ComposedLayoutINS4_7SwizzleILi2ELi4ELi3EEENS4_18smem_ptr_flag_bitsILi8EEENSP_INS5_IJNSA_ILi8EEESG_EEENS5_IJSG_SC_EEEEEEEvNS4_8identityENS4_23SM90_TMA_LOAD_MULTICASTES17_vS18_EENS_8epilogue10collective6detail29Sm90TmaWarpSpecializedAdapterINS1C_15DefaultEpilogueIaSI_SI_NS1B_6thread17LinearCombinationIaLi1EiiLNS1G_9ScaleType4KindE0ELNS_15FloatRoundStyleE2EaEENS1_15EpilogueDefaultEEEEEvvEEEEvNT_6ParamsE,@"STO_CUDA_ENTRY STV_DEFAULT"
_ZN7cutlass13device_kernelINS_4gemm6kernel13GemmUniversalIN4cute5tupleIJiiiiEEENS1_10collective13CollectiveMmaINS1_34MainloopSm90TmaGmmaWarpSpecializedILi3ENS5_IJNS4_1CILi2EEENSA_ILi1EEESC_EEENS1_32KernelTmaWarpSpecializedPingpongEEENS5_IJNSA_ILi64EEESG_SG_EEEaNS5_IJlSC_lEEEaSI_NS4_8TiledMMAINS4_8MMA_AtomIJNS4_4SM904GMMA26MMA_64x64x32_S32S8S8_SS_TNEEEENS4_6LayoutINS5_IJSC_SC_SC_EEENS5_IJNSA_ILi0EEESR_SR_EEEEENS5_IJNS4_10UnderscoreESU_SU_EEEEENS4_13SM90_TMA_LOADENS4_14ComposedLayoutINS4_7SwizzleILi2ELi4ELi3EEENS4_18smem_ptr_flag_bitsILi8EEENSP_INS5_IJNSA_ILi8EEESG_EEENS5_IJSG_SC_EEEEEEEvNS4_8identityENS4_23SM90_TMA_LOAD_MULTICASTES17_vS18_EENS_8epilogue10collective6detail29Sm90TmaWarpSpecializedAdapterINS1C_15DefaultEpilogueIaSI_SI_NS1B_6thread17LinearCombinationIaLi1EiiLNS1G_9ScaleType4KindE0ELNS_15FloatRoundStyleE2EaEENS1_15EpilogueDefaultEEEEEvvEEEEvNT_6ParamsE:
[----:B------:R-:W0:Y:S02]  /*0000*/  LDC R1, c[0x0][0x28] ;  /* 0x00000a00ff017b82 */ /* 0x000e240000000800 */
[----:B0-----:R-:W-:Y:S01]  /*0010*/  VIADD R1, R1, 0xfffffff8 ;  /* 0xfffffff801017836 */ /* 0x001fe20000000000 */
[----:B------:R-:W0:Y:S01]  /*0020*/  S2R R4, SR_TID.X ;  /* 0x0000000000047919 */ /* 0x000e220000002100 */
[----:B------:R-:W-:Y:S01]  /*0030*/  ELECT P0, URZ, PT ;  /* 0x00000000003f782f */ /* 0x000fe20003800000 */
[----:B------:R-:W-:Y:S01]  /*0040*/  BSSY B0, `(.L_x_0) ;  /* 0x000000f000007945 */ /* 0x000fe20003800000 */
[--C-:B0-----:R-:W-:Y:S02]  /*0050*/  SHF.R.U32.HI R2, RZ, 0x5, R4.reuse ;  /* 0x00000005ff027819 */ /* 0x101fe40000011604 */
[----:B------:R-:W-:-:S03]  /*0060*/  SHF.R.U32.HI R7, RZ, 0x7, R4 ;  /* 0x00000007ff077819 */ /* 0x000fc60000011604 */
[----:B------:R-:W0:Y:S04]  /*0070*/  SHFL.IDX PT, R5, R2, RZ, 0x1f ;  /* 0x00001fff02057589 */ /* 0x000e2800000e0000 */
[----:B------:R1:W2:Y:S01]  /*0080*/  SHFL.IDX PT, R10, R7, RZ, 0x1f ;  /* 0x00001fff070a7589 */ /* 0x0002a200000e0000 */
[----:B0-----:R-:W-:-:S13]  /*0090*/  ISETP.NE.OR P0, PT, R5, RZ, !P0 ;  /* 0x000000ff0500720c */ /* 0x001fda0004705670 */
[----:B-12---:R-:W-:Y:S05]  /*00a0*/  @P0 BRA `(.L_x_1) ;  /* 0x0000000000200947 */ /* 0x006fea0003800000 */
[----:B------:R-:W-:Y:S02]  /*00b0*/  ULDC.64 UR4, c[0x0][0x198] ;  /* 0x0000660000047ab9 */ /* 0x000fe40000000a00 */
[----:B------:R-:W-:Y:S02]  /*00c0*/  UIADD3 UR6, UP0, UR4, 0xf0, URZ ;  /* 0x000000f004067890 */ /* 0x000fe4000ff1e03f */
[----:B------:R-:W-:Y:S02]  /*00d0*/  UIADD3 UR4, UP1, UR4, 0x1f0, URZ ;  /* 0x000001f004047890 */ /* 0x000fe4000ff3e03f */
[----:B------:R-:W-:Y:S02]  /*00e0*/  UIADD3.X UR7, URZ, UR5, URZ, UP0, !UPT ;  /* 0x000000053f077290 */ /* 0x000fe400087fe43f */
[----:B------:R-:W-:-:S07]  /*00f0*/  UIADD3.X UR5, URZ, UR5, URZ, UP1, !UPT ;  /* 0x000000053f057290 */ /* 0x000fce0008ffe43f */
[----:B------:R0:W-:Y:S02]  /*0100*/  UTMACCTL.PF [UR6] ;  /* 0x00000000060079b9 */ /* 0x0001e40008040000 */
[----:B------:R0:W-:Y:S02]  /*0110*/  UTMACCTL.PF [UR4] ;  /* 0x00000000040079b9 */ /* 0x0001e40008040000 */
[----:B0-----:R-:W-:Y:S01]  /*0120*/  NOP ;  /* 0x0000000000007918 */ /* 0x001fe20000000000 */
.L_x_1:
[----:B------:R-:W-:Y:S05]  /*0130*/  BSYNC B0 ;  /* 0x0000000000007941 */ /* 0x000fea0003800000 */
.L_x_0:
[----:B------:R-:W0:Y:S01]  /*0140*/  SHFL.IDX PT, R8, R2, RZ, 0x1f ;  /* 0x00001fff02087589 */ /* 0x000e2200000e0000 */
[----:B------:R-:W-:-:S04]  /*0150*/  SHF.R.S32.HI R3, RZ, 0x1f, R4 ;  /* 0x0000001fff037819 */ /* 0x000fc80000011404 */
[----:B------:R-:W-:Y:S02]  /*0160*/  LEA.HI R3, R3, R4, RZ, 0x7 ;  /* 0x0000000403037211 */ /* 0x000fe400078f38ff */
[----:B0-----:R-:W-:-:S13]  /*0170*/  ISETP.NE.AND P0, PT, R8, RZ, PT ;  /* 0x000000ff0800720c */ /* 0x001fda0003f05270 */
[----:B------:R-:W-:Y:S05]  /*0180*/  @P0 BRA `(.L_x_2) ;  /* 0x0000000000500947 */ /* 0x000fea0003800000 */
[----:B------:R-:W0:Y:S01]  /*0190*/  S2UR UR8, SR_CgaCtaId ;  /* 0x00000000000879c3 */ /* 0x000e220000008800 */
[----:B------:R-:W-:Y:S01]  /*01a0*/  UMOV UR4, 0x400 ;  /* 0x0000040000047882 */ /* 0x000fe20000000000 */
[----:B------:R-:W-:Y:S01]  /*01b0*/  UMOV UR5, 0x1 ;  /* 0x0000000100057882 */ /* 0x000fe20000000000 */
[----:B------:R-:W-:Y:S01]  /*01c0*/  UMOV UR6, 0x2 ;  /* 0x0000000200067882 */ /* 0x000fe20000000000 */
[----:B------:R-:W-:Y:S01]  /*01d0*/  ELECT P0, URZ, PT ;  /* 0x00000000003f782f */ /* 0x000fe20003800000 */
[----:B------:R-:W-:-:S04]  /*01e0*/  UIADD3 UR6, -UR6, 0x100000, URZ ;  /* 0x0010000006067890 */ /* 0x000fc8000fffe13f */
[----:B------:R-:W-:Y:S02]  /*01f0*/  USHF.L.U32 UR7, UR6, 0xb, URZ ;  /* 0x0000000b06077899 */ /* 0x000fe4000800063f */
[----:B------:R-:W-:Y:S02]  /*0200*/  USHF.L.U32 UR6, UR6, 0x1, URZ ;  /* 0x0000000106067899 */ /* 0x000fe4000800063f */
[----:B0-----:R-:W-:Y:S02]  /*0210*/  ULEA UR8, UR8, UR4, 0x18 ;  /* 0x0000000408087291 */ /* 0x001fe4000f8ec03f */
[----:B------:R-:W-:-:S04]  /*0220*/  UIADD3 UR4, -UR5, 0x100000, URZ ;  /* 0x0010000005047890 */ /* 0x000fc8000fffe13f */
[----:B------:R-:W-:Y:S02]  /*0230*/  USHF.L.U32 UR5, UR4, 0xb, URZ ;  /* 0x0000000b04057899 */ /* 0x000fe4000800063f */
[----:B------:R-:W-:Y:S01]  /*0240*/  USHF.L.U32 UR4, UR4, 0x1, URZ ;  /* 0x0000000104047899 */ /* 0x000fe2000800063f */
[----:B------:R-:W0:Y:S11]  /*0250*/  FENCE.VIEW.ASYNC.S ;  /* 0x00000000000073c6 */ /* 0x000e360000000000 */
[----:B0-----:R0:W1:Y:S01]  /*0260*/  SYNCS.EXCH.64 URZ, [UR8], UR4 ;  /* 0x00000004083f75b2 */ /* 0x0010620008000100 */
[----:B------:R0:W2:Y:S01]  /*0270*/  SYNCS.EXCH.64 URZ, [UR8+0x18], UR6 ;  /* 0x00001806083f75b2 */ /* 0x0000a20008000100 */
[----:B------:R0:W3:Y:S01]  /*0280*/  SYNCS.EXCH.64 URZ, [UR8+0x8], UR4 ;  /* 0x00000804083f75b2 */ /* 0x0000e20008000100 */
[----:B------:R0:W4:Y:S01]  /*0290*/  SYNCS.EXCH.64 URZ, [UR8+0x20], UR6 ;  /* 0x00002006083f75b2 */ /* 0x0001220008000100 */
[----:B------:R0:W0:Y:S01]  /*02a0*/  SYNCS.EXCH.64 URZ, [UR8+0x10], UR4 ;  /* 0x00001004083f75b2 */ /* 0x0000220008000100 */
[----:B------:R0:W0:Y:S01]  /*02b0*/  SYNCS.EXCH.64 URZ, [UR8+0x28], UR6 ;  /* 0x00002806083f75b2 */ /* 0x0000220008000100 */
[----:B------:R-:W-:Y:S01]  /*02c0*/  NOP ;  /* 0x0000000000007918 */ /* 0x000fe20000000000 */
.L_x_2:
[----:B------:R-:W5:Y:S01]  /*02d0*/  SHFL.IDX PT, R13, R2, RZ, 0x1f ;  /* 0x00001fff020d7589 */ /* 0x000f6200000e0000 */
[----:B------:R-:W1:Y:S01]  /*02e0*/  S2UR UR12, SR_CTAID.X ;  /* 0x00000000000c79c3 */ /* 0x000e620000002500 */
[----:B------:R-:W-:Y:S02]  /*02f0*/  LOP3.LUT R3, R3, 0xffffff80, RZ, 0xc0, !PT ;  /* 0xffffff8003037812 */ /* 0x000fe400078ec0ff */
[----:B------:R-:W-:Y:S01]  /*0300*/  ELECT P0, URZ, PT ;  /* 0x00000000003f782f */ /* 0x000fe20003800000 */
[----:B------:R2:W3:Y:S01]  /*0310*/  SHFL.IDX PT, R12, R2, RZ, 0x1f ;  /* 0x00001fff020c7589 */ /* 0x0004e200000e0000 */
[----:B------:R-:W-:Y:S01]  /*0320*/  ELECT P1, URZ, PT ;  /* 0x00000000003f782f */ /* 0x000fe20003820000 */
[----:B------:R-:W-:Y:S01]  /*0330*/  NOP ;  /* 0x0000000000007918 */ /* 0x000fe20000000000 */
[----:B------:R-:W-:Y:S01]  /*0340*/  IMAD.IADD R3, R4, 0x1, -R3 ;  /* 0x0000000104037824 */ /* 0x000fe200078e0a03 */
[----:B------:R-:W4:Y:S01]  /*0350*/  S2R R6, SR_CTAID.Y ;  /* 0x0000000000067919 */ /* 0x000f220000002600 */
[----:B0-----:R-:W-:Y:S01]  /*0360*/  ULDC UR4, c[0x0][0x150] ;  /* 0x0000540000047ab9 */ /* 0x001fe20000000800 */
[----:B------:R-:W0:Y:S01]  /*0370*/  LDC R14, c[0x0][0x144] ;  /* 0x00005100ff0e7b82 */ /* 0x000e220000000800 */
[----:B------:R-:W-:Y:S01]  /*0380*/  UMOV UR11, 0x80 ;  /* 0x00000080000b7882 */ /* 0x000fe20000000000 */
[----:B------:R-:W-:Y:S01]  /*0390*/  SHF.R.S32.HI R0, RZ, 0x1f, R3 ;  /* 0x0000001fff007819 */ /* 0x000fe20000011403 */
[----:B------:R-:W-:Y:S01]  /*03a0*/  NOP ;  /* 0x0000000000007918 */ /* 0x000fe20000000000 */
[C---:B------:R-:W-:Y:S01]  /*03b0*/  VIADD R35, R10.reuse, 0xffffffff ;  /* 0xffffffff0a237836 */ /* 0x040fe20000000000 */
[----:B------:R-:W-:Y:S01]  /*03c0*/  ISETP.NE.AND P4, PT, R10, RZ, PT ;  /* 0x000000ff0a00720c */ /* 0x000fe20003f85270 */
[----:B------:R-:W-:Y:S01]  /*03d0*/  IMAD.MOV.U32 R57, RZ, RZ, 0x1 ;  /* 0x00000001ff397424 */ /* 0x000fe200078e00ff */
[----:B------:R-:W-:Y:S01]  /*03e0*/  LEA.HI R9, R0, R3, RZ, 0x3 ;  /* 0x0000000300097211 */ /* 0x000fe200078f18ff */
[----:B------:R-:W0:Y:S01]  /*03f0*/  LDC R15, c[0x0][0x140] ;  /* 0x00005000ff0f7b82 */ /* 0x000e220000000800 */
[----:B------:R-:W-:-:S02]  /*0400*/  ISETP.GE.U32.AND P6, PT, R35, 0x2, PT ;  /* 0x000000022300780c */ /* 0x000fc40003fc6070 */
[--C-:B------:R-:W-:Y:S02]  /*0410*/  SHF.R.S32.HI R11, RZ, 0x3, R9.reuse ;  /* 0x00000003ff0b7819 */ /* 0x100fe40000011409 */
[----:B--2---:R-:W-:Y:S02]  /*0420*/  SHF.R.S32.HI R2, RZ, 0x1f, R9 ;  /* 0x0000001fff027819 */ /* 0x004fe40000011409 */
[----:B------:R-:W-:Y:S01]  /*0430*/  SHF.R.S32.HI R9, RZ, 0x1f, R8 ;  /* 0x0000001fff097819 */ /* 0x000fe20000011408 */
[----:B------:R-:W2:Y:S01]  /*0440*/  LDC R25, c[0x0][0x148] ;  /* 0x00005200ff197b82 */ /* 0x000ea20000000800 */
[----:B-----5:R-:W-:Y:S02]  /*0450*/  ISETP.NE.OR P0, PT, R13, RZ, !P0 ;  /* 0x000000ff0d00720c */ /* 0x020fe40004705670 */
[----:B-1----:R-:W-:Y:S02]  /*0460*/  I2FP.F32.U32 R13, UR12 ;  /* 0x0000000c000d7c45 */ /* 0x002fe40008201000 */
[----:B------:R-:W-:-:S02]  /*0470*/  LEA.HI R2, R2, R11, RZ, 0x2 ;  /* 0x0000000b02027211 */ /* 0x000fc400078f10ff */
[----:B------:R-:W-:Y:S01]  /*0480*/  LEA.HI R9, R9, R8, RZ, 0x2 ;  /* 0x0000000809097211 */ /* 0x000fe200078f10ff */
[----:B------:R-:W-:Y:S01]  /*0490*/  FMUL R13, R13, UR4 ;  /* 0x000000040d0d7c20 */ /* 0x000fe20008400000 */
[----:B---3--:R-:W-:Y:S01]  /*04a0*/  ISETP.NE.OR P1, PT, R12, RZ, !P1 ;  /* 0x000000ff0c00720c */ /* 0x008fe20004f25670 */
[----:B------:R-:W-:Y:S01]  /*04b0*/  ULDC UR4, c[0x0][0x154] ;  /* 0x0000550000047ab9 */ /* 0x000fe20000000800 */
[----:B------:R-:W-:Y:S02]  /*04c0*/  LOP3.LUT R12, R2, 0xfffffffc, RZ, 0xc0, !PT ;  /* 0xfffffffc020c7812 */ /* 0x000fe400078ec0ff */
[----:B------:R-:W-:Y:S01]  /*04d0*/  LOP3.LUT R9, R9, 0x3ffffffc, RZ, 0xc0, !PT ;  /* 0x3ffffffc09097812 */ /* 0x000fe200078ec0ff */
[----:B------:R-:W1:Y:S01]  /*04e0*/  F2I.U32.TRUNC.NTZ R13, R13 ;  /* 0x0000000d000d7305 */ /* 0x000e62000020f000 */
[----:B------:R-:W-:Y:S01]  /*04f0*/  SHF.R.S32.HI R2, RZ, 0x1f, R5 ;  /* 0x0000001fff027819 */ /* 0x000fe20000011405 */
[----:B------:R-:W-:Y:S01]  /*0500*/  IMAD.IADD R12, R11, 0x1, -R12 ;  /* 0x000000010b0c7824 */ /* 0x000fe200078e0a0c */
[----:B------:R-:W-:Y:S01]  /*0510*/  VOTEU.ALL UP1, P0 ;  /* 0x00000000003f7886 */ /* 0x000fe20000020000 */
[----:B------:R-:W-:Y:S01]  /*0520*/  IMAD.IADD R9, R8, 0x1, -R9 ;  /* 0x0000000108097824 */ /* 0x000fe200078e0a09 */
[----:B------:R-:W-:Y:S01]  /*0530*/  LEA.HI R2, R2, R5, RZ, 0x2 ;  /* 0x0000000502027211 */ /* 0x000fe200078f10ff */
[----:B------:R-:W-:Y:S01]  /*0540*/  VOTEU.ALL UP0, P0 ;  /* 0x00000000003f7886 */ /* 0x000fe20000000000 */
[----:B----4-:R-:W-:Y:S01]  /*0550*/  I2FP.F32.U32 R8, R6 ;  /* 0x0000000600087245 */ /* 0x010fe20000201000 */
[----:B------:R-:W-:Y:S01]  /*0560*/  IMAD R9, R9, 0x4, R12 ;  /* 0x0000000409097824 */ /* 0x000fe200078e020c */
[----:B------:R-:W-:Y:S01]  /*0570*/  LOP3.LUT R2, R2, 0xfffffffc, RZ, 0xc0, !PT ;  /* 0xfffffffc02027812 */ /* 0x000fe200078ec0ff */
[----:B------:R-:W-:Y:S01]  /*0580*/  VOTEU.ALL UP2, P1 ;  /* 0x00000000003f7886 */ /* 0x000fe20000840000 */
[----:B------:R-:W3:Y:S01]  /*0590*/  @!UP1 S2UR UR7, SR_CgaCtaId ;  /* 0x00000000000799c3 */ /* 0x000ee20000008800 */
[----:B------:R-:W-:Y:S01]  /*05a0*/  FMUL R8, R8, UR4 ;  /* 0x0000000408087c20 */ /* 0x000fe20008400000 */
[----:B------:R-:W-:Y:S01]  /*05b0*/  IMAD.SHL.U32 R56, R9, 0x4, RZ ;  /* 0x0000000409387824 */ /* 0x000fe200078e00ff */
[----:B------:R-:W-:Y:S01]  /*05c0*/  UMOV UR4, 0x20 ;  /* 0x0000002000047882 */ /* 0x000fe20000000000 */
[----:B------:R-:W-:Y:S01]  /*05d0*/  IMAD.IADD R5, R5, 0x1, -R2 ;  /* 0x0000000105057824 */ /* 0x000fe200078e0a02 */
[----:B------:R-:W-:Y:S01]  /*05e0*/  LEA.HI R2, R9, R9, RZ, 0x1 ;  /* 0x0000000909027211 */ /* 0x000fe200078f08ff */
[----:B-1----:R-:W-:Y:S01]  /*05f0*/  IMAD.MOV R13, RZ, RZ, -R13 ;  /* 0x000000ffff0d7224 */ /* 0x002fe200078e0a0d */
[----:B------:R-:W1:Y:S01]  /*0600*/  F2I.U32.TRUNC.NTZ R8, R8 ;  /* 0x0000000800087305 */ /* 0x000e62000020f000 */
[----:B------:R-:W4:Y:S01]  /*0610*/  @!UP2 S2UR UR10, SR_CgaCtaId ;  /* 0x00000000000aa9c3 */ /* 0x000f220000008800 */
[----:B------:R-:W-:Y:S01]  /*0620*/  LOP3.LUT R2, R2, 0xfffffffe, RZ, 0xc0, !PT ;  /* 0xfffffffe02027812 */ /* 0x000fe200078ec0ff */
[----:B0-----:R-:W-:Y:S01]  /*0630*/  IMAD R21, R14, R13, UR12 ;  /* 0x0000000c0e157e24 */ /* 0x001fe2000f8e020d */
[----:B------:R-:W-:Y:S01]  /*0640*/  @!UP1 UMOV UR6, 0x400 ;  /* 0x0000040000069882 */ /* 0x000fe20000000000 */
[----:B------:R-:W-:-:S04]  /*0650*/  @!UP1 UIADD3 UR4, -UR4, 0x100000, URZ ;  /* 0x0010000004049890 */ /* 0x000fc8000fffe13f */
[----:B------:R-:W-:Y:S02]  /*0660*/  @!UP1 USHF.L.U32 UR5, UR4, 0xb, URZ ;  /* 0x0000000b04059899 */ /* 0x000fe4000800063f */
[----:B------:R-:W-:Y:S01]  /*0670*/  @!UP1 USHF.L.U32 UR4, UR4, 0x1, URZ ;  /* 0x0000000104049899 */ /* 0x000fe2000800063f */
[C---:B------:R-:W-:Y:S01]  /*0680*/  LOP3.LUT R56, R9.reuse, 0xc, R56, 0x78, !PT ;  /* 0x0000000c09387812 */ /* 0x040fe200078e7838 */
[----:B------:R-:W-:Y:S01]  /*0690*/  IMAD.IADD R2, R9, 0x1, -R2 ;  /* 0x0000000109027824 */ /* 0x000fe200078e0a02 */
[----:B------:R-:W-:Y:S01]  /*06a0*/  @!UP2 UMOV UR9, 0x400 ;  /* 0x000004000009a882 */ /* 0x000fe20000000000 */
[----:B------:R-:W-:Y:S01]  /*06b0*/  VOTEU.ALL UP3, P1 ;  /* 0x00000000003f7886 */ /* 0x000fe20000860000 */
[----:B------:R-:W-:Y:S01]  /*06c0*/  VOTEU.ALL UP4, P1 ;  /* 0x00000000003f7886 */ /* 0x000fe20000880000 */
[----:B------:R-:W-:Y:S01]  /*06d0*/  VOTEU.ALL UP5, P1 ;  /* 0x00000000003f7886 */ /* 0x000fe200008a0000 */
[----:B------:R-:W-:Y:S01]  /*06e0*/  ISETP.NE.AND P3, PT, R2, R21, PT ;  /* 0x000000150200720c */ /* 0x000fe20003f65270 */
[----:B------:R0:W0:Y:S01]  /*06f0*/  SHFL.IDX PT, R14, R7, RZ, 0x1f ;  /* 0x00001fff070e7589 */ /* 0x00002200000e0000 */
[----:B------:R-:W-:Y:S01]  /*0700*/  ISETP.EQ.U32.AND P2, PT, R15, 0x1, PT ;  /* 0x000000010f00780c */ /* 0x000fe20003f42070 */
[----:B-1----:R-:W-:Y:S01]  /*0710*/  IMAD.MOV R20, RZ, RZ, -R8 ;  /* 0x000000ffff147224 */ /* 0x002fe200078e0a08 */
[----:B---3--:R-:W-:-:S02]  /*0720*/  @!UP1 ULEA UR8, UR7, UR6, 0x18 ;  /* 0x0000000607089291 */ /* 0x008fc4000f8ec03f */
[----:B------:R-:W-:-:S04]  /*0730*/  @!UP2 UIADD3 UR6, -UR11, 0x100000, URZ ;  /* 0x001000000b06a890 */ /* 0x000fc8000fffe13f */
[----:B------:R-:W-:Y:S02]  /*0740*/  @!UP2 USHF.L.U32 UR7, UR6, 0xb, URZ ;  /* 0x0000000b0607a899 */ /* 0x000fe4000800063f */
[----:B------:R-:W-:Y:S01]  /*0750*/  @!UP2 USHF.L.U32 UR6, UR6, 0x1, URZ ;  /* 0x000000010606a899 */ /* 0x000fe2000800063f */
[----:B--2---:R-:W-:Y:S01]  /*0760*/  IMAD R9, R25, R20, R6 ;  /* 0x0000001419097224 */ /* 0x004fe200078e0206 */
[----:B------:R-:W-:Y:S01]  /*0770*/  VOTEU.ALL UP1, P0 ;  /* 0x00000000003f7886 */ /* 0x000fe20000020000 */
[----:B------:R-:W-:Y:S01]  /*0780*/  LOP3.LUT P0, RZ, R3, 0x7, RZ, 0xc0, !PT ;  /* 0x0000000703ff7812 */ /* 0x000fe2000780c0ff */
[----:B----4-:R-:W-:Y:S01]  /*0790*/  @!UP2 ULEA UR9, UR10, UR9, 0x18 ;  /* 0x000000090a09a291 */ /* 0x010fe2000f8ec03f */
[----:B------:R-:W-:Y:S01]  /*07a0*/  @P3 LEA.HI R2, R56, R56, RZ, 0x1 ;  /* 0x0000003838023211 */ /* 0x000fe200078f08ff */
[----:B------:R-:W-:Y:S01]  /*07b0*/  VOTEU.ALL UP2, P1 ;  /* 0x00000000003f7886 */ /* 0x000fe20000840000 */
[----:B------:R-:W-:Y:S01]  /*07c0*/  ISETP.NE.AND P1, PT, R5, 0x3, PT ;  /* 0x000000030500780c */ /* 0x000fe20003f25270 */
[----:B------:R-:W1:Y:S02]  /*07d0*/  FENCE.VIEW.ASYNC.S ;  /* 0x00000000000073c6 */ /* 0x000e640000000000 */
[----:B-1----:R1:W2:Y:S01]  /*07e0*/  @!UP0 SYNCS.EXCH.64 URZ, [UR8+0x60], UR4 ;  /* 0x00006004083f85b2 */ /* 0x0022a20008000100 */
[----:B------:R-:W-:-:S02]  /*07f0*/  @P3 SHF.R.S32.HI R2, RZ, 0x1, R2 ;  /* 0x00000001ff023819 */ /* 0x000fc40000011402 */
[----:B------:R-:W-:Y:S02]  /*0800*/  ISETP.EQ.OR P1, PT, R5, RZ, !P1 ;  /* 0x000000ff0500720c */ /* 0x000fe40004f22670 */
[----:B------:R-:W-:Y:S02]  /*0810*/  @P3 ISETP.NE.AND P5, PT, R2, R9, PT ;  /* 0x000000090200320c */ /* 0x000fe40003fa5270 */
[----:B------:R-:W-:Y:S02]  /*0820*/  ISETP.LT.U32.AND P0, PT, R56, 0x2, !P0 ;  /* 0x000000023800780c */ /* 0x000fe40004701070 */
[----:B------:R-:W-:Y:S02]  /*0830*/  ISETP.EQ.AND P1, PT, R10, RZ, P1 ;  /* 0x000000ff0a00720c */ /* 0x000fe40000f22270 */
[----:B------:R-:W-:Y:S02]  /*0840*/  SEL R2, RZ, 0x1, !P0 ;  /* 0x00000001ff027807 */ /* 0x000fe40004000000 */
[----:B------:R-:W-:-:S02]  /*0850*/  @P3 SEL R57, RZ, 0x1, P5 ;  /* 0x00000001ff393807 */ /* 0x000fc40002800000 */
[----:B------:R-:W-:Y:S01]  /*0860*/  SEL R16, RZ, 0x1, !P1 ;  /* 0x00000001ff107807 */ /* 0x000fe20004800000 */
[----:B------:R1:W3:Y:S01]  /*0870*/  @!UP1 SYNCS.EXCH.64 URZ, [UR8+0x68], UR4 ;  /* 0x00006804083f95b2 */ /* 0x0002e20008000100 */
[----:B------:R-:W-:Y:S01]  /*0880*/  NOP ;  /* 0x0000000000007918 */ /* 0x000fe20000000000 */
[----:B------:R-:W-:Y:S02]  /*0890*/  LOP3.LUT R57, R57, R2, RZ, 0xc0, !PT ;  /* 0x0000000239397212 */ /* 0x000fe400078ec0ff */
[----:B------:R-:W-:Y:S01]  /*08a0*/  SEL R16, R16, 0x2, P6 ;  /* 0x0000000210107807 */ /* 0x000fe20003000000 */
[----:B------:R1:W4:Y:S01]  /*08b0*/  @!UP2 SYNCS.EXCH.64 URZ, [UR9+0x40], UR6 ;  /* 0x00004006093fa5b2 */ /* 0x0003220008000100 */
[----:B------:R1:W0:Y:S01]  /*08c0*/  @!UP3 SYNCS.EXCH.64 URZ, [UR9+0x48], UR6 ;  /* 0x00004806093fb5b2 */ /* 0x0002220008000100 */
[----:B------:R1:W0:Y:S01]  /*08d0*/  @!UP4 SYNCS.EXCH.64 URZ, [UR9+0x50], UR6 ;  /* 0x00005006093fc5b2 */ /* 0x0002220008000100 */
[----:B------:R1:W0:Y:S01]  /*08e0*/  @!UP5 SYNCS.EXCH.64 URZ, [UR9+0x58], UR6 ;  /* 0x00005806093fd5b2 */ /* 0x0002220008000100 */
[----:B------:R-:W-:Y:S01]  /*08f0*/  NOP ;  /* 0x0000000000007918 */ /* 0x000fe20000000000 */
[----:B-12---:R-:W-:Y:S05]  /*0900*/  @!P2 BRA `(.L_x_3) ;  /* 0x000000000008a947 */ /* 0x006fea0003800000 */
[----:B0--34-:R-:W-:Y:S01]  /*0910*/  UCGABAR_ARV ;  /* 0x00000000000079c7 */ /* 0x019fe20008000000 */
[----:B------:R-:W-:Y:S05]  /*0920*/  BRA `(.L_x_4) ;  /* 0x0000000000047947 */ /* 0x000fea0003800000 */
.L_x_3:
[----:B0--34-:R-:W-:Y:S01]  /*0930*/  NOP ;  /* 0x0000000000007918 */ /* 0x019fe20000000000 */
.L_x_4:
[----:B------:R-:W-:Y:S01]  /*0940*/  ULDC.64 UR4, c[0x0][0x598] ;  /* 0x0001660000047ab9 */ /* 0x000fe20000000a00 */
[----:B------:R-:W-:Y:S01]  /*0950*/  ULDC.64 UR36, c[0x0][0x208] ;  /* 0x0000820000247ab9 */ /* 0x000fe20000000a00 */
[----:B------:R-:W-:-:S04]  /*0960*/  ISETP.NE.U32.AND P0, PT, RZ, UR4, PT ;  /* 0x00000004ff007c0c */ /* 0x000fc8000bf05070 */
[----:B------:R-:W-:-:S13]  /*0970*/  ISETP.NE.AND.EX P0, PT, RZ, UR5, PT, P0 ;  /* 0x00000005ff007c0c */ /* 0x000fda000bf05300 */
[----:B------:R-:W-:Y:S05]  /*0980*/  @!P0 BRA `(.L_x_5) ;  /* 0x00000000001c8947 */ /* 0x000fea0003800000 */
[----:B------:R-:W0:Y:S02]  /*0990*/  LDC.64 R8, c[0x0][0x598] ;  /* 0x00016600ff087b82 */ /* 0x000e240000000a00 */
[----:B0-----:R-:W2:Y:S02]  /*09a0*/  LDG.E.64 R8, desc[UR36][R8.64] ;  /* 0x0000002408087981 */ /* 0x001ea4000c1e1b00 */
[----:B--2---:R-:W-:-:S04]  /*09b0*/  ISETP.NE.U32.AND P0, PT, R8, RZ, PT ;  /* 0x000000ff0800720c */ /* 0x004fc80003f05070 */
[----:B------:R-:W-:-:S13]  /*09c0*/  ISETP.NE.AND.EX P0, PT, R9, RZ, PT, P0 ;  /* 0x000000ff0900720c */ /* 0x000fda0003f05300 */
[----:B------:R-:W-:Y:S05]  /*09d0*/  @!P0 BRA `(.L_x_5) ;  /* 0x0000000000088947 */ /* 0x000fea0003800000 */
[----:B------:R0:W5:Y:S01]  /*09e0*/  LD.E R58, desc[UR36][R8.64] ;  /* 0x00000024083a7980 */ /* 0x000162000c101900 */
[----:B------:R-:W-:Y:S05]  /*09f0*/  BRA `(.L_x_6) ;  /* 0x0000000000247947 */ /* 0x000fea0003800000 */
.L_x_5:
[----:B------:R-:W-:Y:S02]  /*0a00*/  ULDC.64 UR4, c[0x0][0x588] ;  /* 0x0001620000047ab9 */ /* 0x000fe40000000a00 */
[----:B------:R-:W-:-:S04]  /*0a10*/  ISETP.NE.U32.AND P0, PT, RZ, UR4, PT ;  /* 0x00000004ff007c0c */ /* 0x000fc8000bf05070 */
[----:B------:R-:W-:-:S13]  /*0a20*/  ISETP.NE.AND.EX P0, PT, RZ, UR5, PT, P0 ;  /* 0x00000005ff007c0c */ /* 0x000fda000bf05300 */
[----:B------:R-:W-:Y:S05]  /*0a30*/  @!P0 BRA `(.L_x_7) ;  /* 0x00000000000c8947 */ /* 0x000fea0003800000 */
[----:B------:R-:W0:Y:S02]  /*0a40*/  LDC.64 R58, c[0x0][0x588] ;  /* 0x00016200ff3a7b82 */ /* 0x000e240000000a00 */
[----:B0-----:R1:W5:Y:S01]  /*0a50*/  LDG.E R58, desc[UR36][R58.64] ;  /* 0x000000243a3a7981 */ /* 0x001362000c1e1900 */
[----:B------:R-:W-:Y:S05]  /*0a60*/  BRA `(.L_x_6) ;  /* 0x0000000000087947 */ /* 0x000fea0003800000 */
.L_x_7:
[----:B------:R-:W-:Y:S02]  /*0a70*/  ULDC UR4, c[0x0][0x580] ;  /* 0x0001600000047ab9 */ /* 0x000fe40000000800 */
[----:B------:R-:W-:-:S07]  /*0a80*/  IMAD.U32 R58, RZ, RZ, UR4 ;  /* 0x00000004ff3a7e24 */ /* 0x000fce000f8e00ff */
.L_x_6:
[----:B------:R-:W-:Y:S02]  /*0a90*/  ULDC.64 UR4, c[0x0][0x5a0] ;  /* 0x0001680000047ab9 */ /* 0x000fe40000000a00 */
[----:B------:R-:W-:-:S04]  /*0aa0*/  ISETP.NE.U32.AND P0, PT, RZ, UR4, PT ;  /* 0x00000004ff007c0c */ /* 0x000fc8000bf05070 */
[----:B------:R-:W-:-:S13]  /*0ab0*/  ISETP.NE.AND.EX P0, PT, RZ, UR5, PT, P0 ;  /* 0x00000005ff007c0c */ /* 0x000fda000bf05300 */
[----:B------:R-:W-:Y:S05]  /*0ac0*/  @!P0 BRA `(.L_x_8) ;  /* 0x00000000001c8947 */ /* 0x000fea0003800000 */
[----:B0-----:R-:W0:Y:S02]  /*0ad0*/  LDC.64 R8, c[0x0][0x5a0] ;  /* 0x00016800ff087b82 */ /* 0x001e240000000a00 */
[----:B0-----:R-:W2:Y:S02]  /*0ae0*/  LDG.E.64 R8, desc[UR36][R8.64] ;  /* 0x0000002408087981 */ /* 0x001ea4000c1e1b00 */
[----:B--2---:R-:W-:-:S04]  /*0af0*/  ISETP.NE.U32.AND P0, PT, R8, RZ, PT ;  /* 0x000000ff0800720c */ /* 0x004fc80003f05070 */
[----:B------:R-:W-:-:S13]  /*0b00*/  ISETP.NE.AND.EX P0, PT, R9, RZ, PT, P0 ;  /* 0x000000ff0900720c */ /* 0x000fda0003f05300 */
[----:B------:R-:W-:Y:S05]  /*0b10*/  @!P0 BRA `(.L_x_8) ;  /* 0x0000000000088947 */ /* 0x000fea0003800000 */
[----:B-1----:R0:W5:Y:S01]  /*0b20*/  LD.E R59, desc[UR36][R8.64] ;  /* 0x00000024083b7980 */ /* 0x002162000c101900 */
[----:B------:R-:W-:Y:S05]  /*0b30*/  BRA `(.L_x_9) ;  /* 0x0000000000247947 */ /* 0x000fea0003800000 */
.L_x_8:
[----:B------:R-:W-:Y:S02]  /*0b40*/  ULDC.64 UR4, c[0x0][0x590] ;  /* 0x0001640000047ab9 */ /* 0x000fe40000000a00 */
[----:B------:R-:W-:-:S04]  /*0b50*/  ISETP.NE.U32.AND P0, PT, RZ, UR4, PT ;  /* 0x00000004ff007c0c */ /* 0x000fc8000bf05070 */
[----:B------:R-:W-:-:S13]  /*0b60*/  ISETP.NE.AND.EX P0, PT, RZ, UR5, PT, P0 ;  /* 0x00000005ff007c0c */ /* 0x000fda000bf05300 */
[----:B------:R-:W-:Y:S05]  /*0b70*/  @!P0 BRA `(.L_x_10) ;  /* 0x00000000000c8947 */ /* 0x000fea0003800000 */
[----:B0-----:R-:W1:Y:S02]  /*0b80*/  LDC.64 R8, c[0x0][0x590] ;  /* 0x00016400ff087b82 */ /* 0x001e640000000a00 */
[----:B-1----:R1:W5:Y:S01]  /*0b90*/  LDG.E R59, desc[UR36][R8.64] ;  /* 0x00000024083b7981 */ /* 0x002362000c1e1900 */
[----:B------:R-:W-:Y:S05]  /*0ba0*/  BRA `(.L_x_9) ;  /* 0x0000000000087947 */ /* 0x000fea0003800000 */
.L_x_10:
[----:B------:R-:W-:Y:S02]  /*0bb0*/  ULDC UR4, c[0x0][0x584] ;  /* 0x0001610000047ab9 */ /* 0x000fe40000000800 */
[----:B-1----:R-:W-:-:S07]  /*0bc0*/  IMAD.U32 R59, RZ, RZ, UR4 ;  /* 0x00000004ff3b7e24 */ /* 0x002fce000f8e00ff */
.L_x_9:
[----:B------:R-:W2:Y:S01]  /*0bd0*/  LDC R2, c[0x0][0x65c] ;  /* 0x00019700ff027b82 */ /* 0x000ea20000000800 */
[----:B------:R-:W-:Y:S01]  /*0be0*/  ULDC UR6, c[0x0][0x28c] ;  /* 0x0000a30000067ab9 */ /* 0x000fe20000000800 */
[----:B------:R-:W-:Y:S01]  /*0bf0*/  ISETP.NE.AND P0, PT, R10, 0x2, PT ;  /* 0x000000020a00780c */ /* 0x000fe20003f05270 */
[----:B------:R-:W-:Y:S01]  /*0c00*/  UIADD3 UR6, UR6, 0x3f, URZ ;  /* 0x0000003f06067890 */ /* 0x000fe2000fffe03f */
[----:B01----:R-:W-:Y:S01]  /*0c10*/  IMAD.U32 R8, RZ, RZ, UR12 ;  /* 0x0000000cff087e24 */ /* 0x003fe2000f8e00ff */
[----:B------:R-:W-:Y:S01]  /*0c20*/  UMOV UR38, URZ ;  /* 0x0000003f00267c82 */ /* 0x000fe20008000000 */
[----:B------:R-:W-:Y:S01]  /*0c30*/  IMAD.MOV.U32 R9, RZ, RZ, RZ ;  /* 0x000000ffff097224 */ /* 0x000fe200078e00ff */
[----:B------:R-:W-:Y:S01]  /*0c40*/  USHF.R.S32.HI UR7, URZ, 0x1f, UR6 ;  /* 0x0000001f3f077899 */ /* 0x000fe20008011406 */
[----:B------:R-:W-:Y:S01]  /*0c50*/  UMOV UR39, URZ ;  /* 0x0000003f00277c82 */ /* 0x000fe20008000000 */
[----:B------:R-:W-:Y:S02]  /*0c60*/  ULDC.64 UR8, c[0x0][0x650] ;  /* 0x0001940000087ab9 */ /* 0x000fe40000000a00 */
[----:B------:R-:W-:-:S04]  /*0c70*/  ULEA.HI UR7, UR7, UR6, URZ, 0x6 ;  /* 0x0000000607077291 */ /* 0x000fc8000f8f303f */
[----:B------:R-:W-:Y:S01]  /*0c80*/  USHF.R.S32.HI UR40, URZ, 0x6, UR7 ;  /* 0x000000063f287899 */ /* 0x000fe20008011407 */
[----:B--2---:R-:W-:-:S13]  /*0c90*/  ISETP.NE.AND P1, PT, R2, 0x1, PT ;  /* 0x000000010200780c */ /* 0x004fda0003f25270 */
[----:B------:R-:W0:Y:S01]  /*0ca0*/  @P1 LDC R19, c[0x0][0x10] ;  /* 0x00000400ff131b82 */ /* 0x000e220000000800 */
[----:B------:R-:W-:Y:S02]  /*0cb0*/  @P1 IMAD.MOV.U32 R7, RZ, RZ, RZ ;  /* 0x000000ffff071224 */ /* 0x000fe400078e00ff */
[----:B------:R-:W-:-:S05]  /*0cc0*/  @P1 IMAD.MOV.U32 R17, RZ, RZ, RZ ;  /* 0x000000ffff111224 */ /* 0x000fca00078e00ff */
[----:B------:R-:W1:Y:S01]  /*0cd0*/  @!P1 LDC R11, c[0x0][0xc] ;  /* 0x00000300ff0b9b82 */ /* 0x000e620000000800 */
[----:B------:R-:W-:Y:S01]  /*0ce0*/  ULDC UR4, c[0x0][0xc] ;  /* 0x0000030000047ab9 */ /* 0x000fe20000000800 */
[----:B------:R-:W-:Y:S02]  /*0cf0*/  ULDC UR5, c[0x0][0x10] ;  /* 0x0000040000057ab9 */ /* 0x000fe40000000800 */
[----:B------:R-:W-:-:S04]  /*0d00*/  UIMAD.WIDE.U32 UR4, UR4, UR5, URZ ;  /* 0x00000005040472a5 */ /* 0x000fc8000f8e003f */
[----:B------:R-:W2:Y:S01]  /*0d10*/  LDC R2, c[0x0][0x14] ;  /* 0x00000500ff027b82 */ /* 0x000ea20000000800 */
[----:B0-----:R-:W-:-:S04]  /*0d20*/  @P1 IMAD.WIDE.U32 R18, R19, UR12, R6 ;  /* 0x0000000c13121c25 */ /* 0x001fc8000f8e0006 */
[----:B------:R-:W-:Y:S02]  /*0d30*/  @P1 IMAD.IADD R17, R19, 0x1, R17 ;  /* 0x0000000113111824 */ /* 0x000fe400078e0211 */
[----:B-1----:R-:W-:-:S04]  /*0d40*/  @!P1 IMAD.WIDE.U32 R8, R6, R11, R8 ;  /* 0x0000000b06089225 */ /* 0x002fc800078e0008 */
[----:B------:R-:W-:Y:S02]  /*0d50*/  @!P1 IMAD.MOV.U32 R18, RZ, RZ, R8 ;  /* 0x000000ffff129224 */ /* 0x000fe400078e0008 */
[----:B------:R-:W-:Y:S02]  /*0d60*/  @!P1 IMAD.MOV.U32 R17, RZ, RZ, R9 ;  /* 0x000000ffff119224 */ /* 0x000fe400078e0009 */
[----:B--2---:R-:W-:-:S04]  /*0d70*/  IMAD.WIDE.U32 R12, R2, UR4, RZ ;  /* 0x00000004020c7c25 */ /* 0x004fc8000f8e00ff */
[----:B------:R-:W-:Y:S01]  /*0d80*/  IMAD R23, R2, UR5, RZ ;  /* 0x0000000502177c24 */ /* 0x000fe2000f8e02ff */
[----:B------:R0:W-:Y:S03]  /*0d90*/  STL.64 [R1], R12 ;  /* 0x0000000c01007387 */ /* 0x0001e60000100a00 */
[----:B------:R-:W-:Y:S01]  /*0da0*/  IMAD.IADD R23, R13, 0x1, R23 ;  /* 0x000000010d177824 */ /* 0x000fe200078e0217 */
[----:B------:R-:W-:Y:S06]  /*0db0*/  @P0 BRA `(.L_x_11) ;  /* 0x0000000000200947 */ /* 0x000fec0003800000 */
[----:B------:R-:W-:Y:S01]  /*0dc0*/  UISETP.GE.U32.AND UP0, UPT, UR40, 0x3, UPT ;  /* 0x000000032800788c */ /* 0x000fe2000bf06070 */
[----:B------:R-:W-:Y:S01]  /*0dd0*/  IADD3 R18, P0, R18, R12, RZ ;  /* 0x0000000c12127210 */ /* 0x000fe20007f1e0ff */
[----:B------:R-:W-:Y:S01]  /*0de0*/  UIMAD.WIDE.U32 UR4, UR40, -0x55555555, URZ ;  /* 0xaaaaaaab280478a5 */ /* 0x000fe2000f8e003f */
[----:B------:R-:W-:-:S03]  /*0df0*/  UMOV UR39, URZ ;  /* 0x0000003f00277c82 */ /* 0x000fc60008000000 */
[----:B------:R-:W-:Y:S01]  /*0e00*/  USHF.R.U32.HI UR4, URZ, 0x1, UR5 ;  /* 0x000000013f047899 */ /* 0x000fe20008011605 */
[----:B------:R-:W-:-:S03]  /*0e10*/  IMAD.X R17, R23, 0x1, R17, P0 ;  /* 0x0000000117117824 */ /* 0x000fc600000e0611 */
[----:B------:R-:W-:Y:S02]  /*0e20*/  UIMAD UR38, UR4, -0x3, UR40 ;  /* 0xfffffffd042678a4 */ /* 0x000fe4000f8e0228 */
[----:B------:R-:W-:-:S12]  /*0e30*/  @UP0 ULOP3.LUT UR39, UR4, 0x1, URZ, 0xc0, !UPT ;  /* 0x0000000104270892 */ /* 0x000fd8000f8ec03f */
.L_x_11:
[----:B------:R-:W-:Y:S01]  /*0e40*/  ISETP.GE.U32.AND P0, PT, R18, UR8, PT ;  /* 0x0000000812007c0c */ /* 0x000fe2000bf06070 */
[----:B------:R-:W-:Y:S01]  /*0e50*/  IMAD.MOV.U32 R19, RZ, RZ, -0x1 ;  /* 0xffffffffff137424 */ /* 0x000fe200078e00ff */
[----:B------:R-:W-:Y:S01]  /*0e60*/  PRMT R8, RZ, 0x7610, R8 ;  /* 0x00007610ff087816 */ /* 0x000fe20000000008 */
[----:B------:R-:W-:Y:S01]  /*0e70*/  IMAD.MOV.U32 R22, RZ, RZ, -0x1 ;  /* 0xffffffffff167424 */ /* 0x000fe200078e00ff */
[----:B------:R-:W-:Y:S01]  /*0e80*/  ISETP.GE.U32.AND.EX P0, PT, R17, UR9, PT, P0 ;  /* 0x0000000911007c0c */ /* 0x000fe2000bf06100 */
[----:B------:R-:W-:-:S12]  /*0e90*/  IMAD.MOV.U32 R2, RZ, RZ, -0x1 ;  /* 0xffffffffff027424 */ /* 0x000fd800078e00ff */
[----:B------:R-:W-:Y:S05]  /*0ea0*/  @P0 BRA `(.L_x_12) ;  /* 0x00000004002c0947 */ /* 0x000fea0003800000 */
[----:B------:R-:W1:Y:S01]  /*0eb0*/  LDC.64 R26, c[0x0][0x628] ;  /* 0x00018a00ff1a7b82 */ /* 0x000e620000000a00 */
[----:B------:R-:W-:Y:S02]  /*0ec0*/  IMAD.MOV.U32 R8, RZ, RZ, R18 ;  /* 0x000000ffff087224 */ /* 0x000fe400078e0012 */
[----:B------:R-:W-:-:S05]  /*0ed0*/  IMAD.MOV.U32 R9, RZ, RZ, R17 ;  /* 0x000000ffff097224 */ /* 0x000fca00078e0011 */
[----:B------:R-:W2:Y:S08]  /*0ee0*/  LDC R2, c[0x0][0x630] ;  /* 0x00018c00ff027b82 */ /* 0x000eb00000000800 */
[----:B------:R-:W3:Y:S01]  /*0ef0*/  LDC.64 R28, c[0x0][0x620] ;  /* 0x00018800ff1c7b82 */ /* 0x000ee20000000a00 */
[----:B-1----:R-:W-:-:S04]  /*0f00*/  ISETP.NE.U32.AND P0, PT, R26, RZ, PT ;  /* 0x000000ff1a00720c */ /* 0x002fc80003f05070 */
[----:B------:R-:W-:-:S13]  /*0f10*/  ISETP.NE.AND.EX P0, PT, R27, RZ, PT, P0 ;  /* 0x000000ff1b00720c */ /* 0x000fda0003f05300 */
[----:B--23--:R-:W-:Y:S05]  /*0f20*/  @!P0 BRA `(.L_x_13) ;  /* 0x0000000000288947 */ /* 0x00cfea0003800000 */
[----:B0-----:R-:W0:Y:S02]  /*0f30*/  LDC R13, c[0x0][0x634] ;  /* 0x00018d00ff0d7b82 */ /* 0x001e240000000800 */
[----:B0-----:R-:W-:-:S05]  /*0f40*/  IADD3 R13, P0, R18, R13, RZ ;  /* 0x0000000d120d7210 */ /* 0x001fca0007f1e0ff */
[----:B------:R-:W-:-:S04]  /*0f50*/  IMAD.X R15, RZ, RZ, R17, P0 ;  /* 0x000000ffff0f7224 */ /* 0x000fc800000e0611 */
[----:B------:R-:W-:-:S04]  /*0f60*/  IMAD.WIDE.U32 R8, R15, R26, RZ ;  /* 0x0000001a0f087225 */ /* 0x000fc800078e00ff */
[----:B------:R-:W-:-:S04]  /*0f70*/  IMAD.WIDE.U32 R10, P0, R13, R27, R8 ;  /* 0x0000001b0d0a7225 */ /* 0x000fc80007800008 */
[----:B------:R-:W-:-:S04]  /*0f80*/  IMAD.WIDE.U32 R8, R13, R26, RZ ;  /* 0x0000001a0d087225 */ /* 0x000fc800078e00ff */
[----:B------:R-:W-:Y:S01]  /*0f90*/  IMAD.X R13, RZ, RZ, RZ, P0 ;  /* 0x000000ffff0d7224 */ /* 0x000fe200000e06ff */
[----:B------:R-:W-:Y:S01]  /*0fa0*/  IADD3 RZ, P0, R9, R10, RZ ;  /* 0x0000000a09ff7210 */ /* 0x000fe20007f1e0ff */
[----:B------:R-:W-:-:S04]  /*0fb0*/  IMAD.MOV.U32 R12, RZ, RZ, R11 ;  /* 0x000000ffff0c7224 */ /* 0x000fc800078e000b */
[----:B------:R-:W-:-:S08]  /*0fc0*/  IMAD.WIDE.U32.X R8, R15, R27, R12, P0 ;  /* 0x0000001b0f087225 */ /* 0x000fd000000e040c */
.L_x_13:
[----:B------:R-:W1:Y:S01]  /*0fd0*/  LDC.64 R32, c[0x0][0x640] ;  /* 0x00019000ff207b82 */ /* 0x000e620000000a00 */
[-C--:B------:R-:W-:Y:S01]  /*0fe0*/  SHF.R.U64 R30, R8, R2.reuse, R9 ;  /* 0x00000002081e7219 */ /* 0x080fe20000001209 */
[----:B------:R-:W-:Y:S01]  /*0ff0*/  IMAD.MOV.U32 R19, RZ, RZ, R17 ;  /* 0x000000ffff137224 */ /* 0x000fe200078e0011 */
[----:B------:R-:W-:Y:S01]  /*1000*/  SHF.R.U32.HI R2, RZ, R2, R9 ;  /* 0x00000002ff027219 */ /* 0x000fe20000011609 */
[----:B------:R-:W-:Y:S01]  /*1010*/  IMAD.MOV.U32 R26, RZ, RZ, 0x1 ;  /* 0x00000001ff1a7424 */ /* 0x000fe200078e00ff */
[----:B------:R-:W-:-:S03]  /*1020*/  IADD3 R11, P0, RZ, -R30, RZ ;  /* 0x8000001eff0b7210 */ /* 0x000fc60007f1e0ff */
[----:B------:R-:W2:Y:S02]  /*1030*/  LDC R10, c[0x0][0x618] ;  /* 0x00018600ff0a7b82 */ /* 0x000ea40000000800 */
[----:B------:R-:W-:-:S04]  /*1040*/  IMAD.X R9, RZ, RZ, ~R2, P0 ;  /* 0x000000ffff097224 */ /* 0x000fc800000e0e02 */
[-C--:B------:R-:W-:Y:S02]  /*1050*/  IMAD R2, R9, R28.reuse, RZ ;  /* 0x0000001c09027224 */ /* 0x080fe400078e02ff */
[----:B0-----:R-:W0:Y:S01]  /*1060*/  LDC R13, c[0x0][0x608] ;  /* 0x00018200ff0d7b82 */ /* 0x001e220000000800 */
[----:B------:R-:W-:-:S04]  /*1070*/  IMAD.WIDE.U32 R8, R11, R28, R18 ;  /* 0x0000001c0b087225 */ /* 0x000fc800078e0012 */
[----:B------:R-:W-:Y:S02]  /*1080*/  IMAD R11, R11, R29, R2 ;  /* 0x0000001d0b0b7224 */ /* 0x000fe400078e0202 */
[----:B------:R-:W-:Y:S01]  /*1090*/  IMAD.MOV.U32 R2, RZ, RZ, -0x1 ;  /* 0xffffffffff027424 */ /* 0x000fe200078e00ff */
[----:B------:R-:W3:Y:S01]  /*10a0*/  LDC R31, c[0x0][0x658] ;  /* 0x00019600ff1f7b82 */ /* 0x000ee20000000800 */
[----:B------:R-:W-:Y:S01]  /*10b0*/  IMAD.IADD R9, R9, 0x1, R11 ;  /* 0x0000000109097824 */ /* 0x000fe200078e020b */
[----:B-1----:R-:W-:-:S04]  /*10c0*/  ISETP.NE.U32.AND P0, PT, R32, RZ, PT ;  /* 0x000000ff2000720c */ /* 0x002fc80003f05070 */
[----:B------:R-:W-:Y:S02]  /*10d0*/  ISETP.NE.AND.EX P0, PT, R33, RZ, PT, P0 ;  /* 0x000000ff2100720c */ /* 0x000fe40003f05300 */
[----:B------:R-:W1:Y:S01]  /*10e0*/  LDC R29, c[0x0][0x600] ;  /* 0x00018000ff1d7b82 */ /* 0x000e620000000800 */
[-CC-:B--2---:R-:W-:Y:S02]  /*10f0*/  SHF.R.U64 R27, R8, R10.reuse, R9.reuse ;  /* 0x0000000a081b7219 */ /* 0x184fe40000001209 */
[----:B------:R-:W-:-:S05]  /*1100*/  SHF.R.U32.HI R8, RZ, R10, R9 ;  /* 0x0000000aff087219 */ /* 0x000fca0000011609 */
[----:B------:R-:W2:Y:S01]  /*1110*/  LDC R22, c[0x0][0x648] ;  /* 0x00019200ff167b82 */ /* 0x000ea20000000800 */
[-CC-:B0-----:R-:W-:Y:S02]  /*1120*/  SHF.R.U64 R34, R27, R13.reuse, R8.reuse ;  /* 0x0000000d1b227219 */ /* 0x181fe40000001208 */
[----:B------:R-:W-:-:S05]  /*1130*/  SHF.R.U32.HI R8, RZ, R13, R8 ;  /* 0x0000000dff087219 */ /* 0x000fca0000011608 */
[----:B------:R-:W0:Y:S01]  /*1140*/  LDC R24, c[0x0][0x638] ;  /* 0x00018e00ff187b82 */ /* 0x000e220000000800 */
[-CC-:B---3--:R-:W-:Y:S02]  /*1150*/  SHF.R.U64 R36, R34, R31.reuse, R8.reuse ;  /* 0x0000001f22247219 */ /* 0x188fe40000001208 */
[-C--:B------:R-:W-:Y:S02]  /*1160*/  SHF.L.U32 R2, R2, R31.reuse, RZ ;  /* 0x0000001f02027219 */ /* 0x080fe400000006ff */
[----:B------:R-:W-:Y:S01]  /*1170*/  SHF.R.U32.HI R9, RZ, R31, R8 ;  /* 0x0000001fff097219 */ /* 0x000fe20000011608 */
[----:B------:R-:W-:Y:S01]  /*1180*/  IMAD.MOV.U32 R8, RZ, RZ, R36 ;  /* 0x000000ffff087224 */ /* 0x000fe200078e0024 */
[----:B------:R-:W-:Y:S01]  /*1190*/  LOP3.LUT R15, RZ, R2, RZ, 0x33, !PT ;  /* 0x00000002ff0f7212 */ /* 0x000fe200078e33ff */
[----:B------:R-:W3:Y:S01]  /*11a0*/  LDC R28, c[0x0][0x610] ;  /* 0x00018400ff1c7b82 */ /* 0x000ee20000000800 */
[----:B------:R-:W-:Y:S05]  /*11b0*/  @!P0 BRA `(.L_x_14) ;  /* 0x0000000000288947 */ /* 0x000fea0003800000 */
[----:B------:R-:W4:Y:S02]  /*11c0*/  LDC R13, c[0x0][0x64c] ;  /* 0x00019300ff0d7b82 */ /* 0x000f240000000800 */
[----:B----4-:R-:W-:-:S05]  /*11d0*/  IADD3 R13, P0, R36, R13, RZ ;  /* 0x0000000d240d7210 */ /* 0x010fca0007f1e0ff */
        /* <DEDUP_REMOVED lines=8> */
.L_x_14:
[----:B--2---:R-:W-:Y:S01]  /*1260*/  SHF.R.U64 R7, R8, R22, R9 ;  /* 0x0000001608077219 */ /* 0x004fe20000001209 */
[----:B-1----:R-:W-:Y:S01]  /*1270*/  VIADD R8, R29, 0xffffffff ;  /* 0xffffffff1d087836 */ /* 0x002fe20000000000 */
[----:B------:R-:W-:Y:S01]  /*1280*/  SHF.L.U32 R2, R26, R31, RZ ;  /* 0x0000001f1a027219 */ /* 0x000fe200000006ff */
[----:B------:R-:W-:Y:S01]  /*1290*/  @P1 IMAD R21, R25, R20, R6 ;  /* 0x0000001419151224 */ /* 0x000fe200078e0206 */
[----:B------:R-:W-:Y:S01]  /*12a0*/  LOP3.LUT R15, R34, R15, RZ, 0xc0, !PT ;  /* 0x0000000f220f7212 */ /* 0x000fe200078ec0ff */
[----:B------:R-:W-:Y:S01]  /*12b0*/  IMAD.MOV R9, RZ, RZ, -R7 ;  /* 0x000000ffff097224 */ /* 0x000fe200078e0a07 */
[----:B------:R-:W-:-:S03]  /*12c0*/  LOP3.LUT R8, R27, R8, RZ, 0xc0, !PT ;  /* 0x000000081b087212 */ /* 0x000fc600078ec0ff */
[----:B------:R-:W-:Y:S02]  /*12d0*/  IMAD R6, R2, R7, R15 ;  /* 0x0000000702067224 */ /* 0x000fe400078e020f */
[----:B0-----:R-:W-:Y:S02]  /*12e0*/  IMAD R2, R9, R24, R36 ;  /* 0x0000001809027224 */ /* 0x001fe400078e0224 */
[----:B---3--:R-:W-:Y:S02]  /*12f0*/  IMAD R19, R6, R28, R21 ;  /* 0x0000001c06137224 */ /* 0x008fe400078e0215 */
[----:B------:R-:W-:Y:S02]  /*1300*/  IMAD R2, R2, R29, R8 ;  /* 0x0000001d02027224 */ /* 0x000fe400078e0208 */
[----:B------:R-:W-:-:S03]  /*1310*/  IMAD.MOV.U32 R6, RZ, RZ, 0x1 ;  /* 0x00000001ff067424 */ /* 0x000fc600078e00ff */
[----:B------:R-:W-:Y:S02]  /*1320*/  SEL R22, R2, R19, !P1 ;  /* 0x0000001302167207 */ /* 0x000fe40004800000 */
[----:B------:R-:W-:Y:S01]  /*1330*/  SEL R19, R19, R2, !P1 ;  /* 0x0000000213137207 */ /* 0x000fe20004800000 */
[----:B------:R-:W-:Y:S01]  /*1340*/  IMAD.MOV.U32 R2, RZ, RZ, R30 ;  /* 0x000000ffff027224 */ /* 0x000fe200078e001e */
[----:B------:R-:W-:-:S07]  /*1350*/  PRMT R8, R6, 0x7610, R8 ;  /* 0x0000761006087816 */ /* 0x000fce0000000008 */
.L_x_12:
[----:B------:R-:W-:Y:S05]  /*1360*/  @!P2 BRA `(.L_x_15) ;  /* 0x00000000000ca947 */ /* 0x000fea0003800000 */
[----:B------:R-:W-:Y:S01]  /*1370*/  UCGABAR_WAIT ;  /* 0x0000000000007dc7 */ /* 0x000fe20008000000 */
[----:B------:R-:W-:Y:S01]  /*1380*/  CCTL.IVALL ;  /* 0x00000000ff00798f */ /* 0x000fe20002000000 */
[----:B------:R-:W-:Y:S05]  /*1390*/  BRA `(.L_x_16) ;  /* 0x0000000000047947 */ /* 0x000fea0003800000 */
.L_x_15:
[----:B------:R-:W-:Y:S06]  /*13a0*/  BAR.SYNC.DEFER_BLOCKING 0x0 ;  /* 0x0000000000007b1d */ /* 0x000fec0000010000 */
.L_x_16:
[----:B------:R-:W-:Y:S05]  /*13b0*/  @!P4 BRA `(.L_x_17) ;  /* 0x000000300010c947 */ /* 0x000fea0003800000 */
[----:B------:R-:W-:-:S13]  /*13c0*/  ISETP.GT.U32.AND P0, PT, R35, 0x1, PT ;  /* 0x000000012300780c */ /* 0x000fda0003f04070 */
[----:B------:R-:W-:Y:S05]  /*13d0*/  @P0 EXIT ;  /* 0x000000000000094d */ /* 0x000fea0003800000 */
.L_x_18:
[----:B------:R-:W-:-:S08]  /*13e0*/  NOP ;  /* 0x0000000000007918 */ /* 0x000fd00000000000 */
[----:B------:R-:W1:Y:S02]  /*13f0*/  USETMAXREG.TRY_ALLOC.CTAPOOL UP0, 0xe8 ;  /* 0x000000e8000079c8 */ /* 0x000e640008000600 */
[----:B-1----:R-:W-:-:S13]  /*1400*/  PLOP3.LUT P0, PT, PT, PT, UP0, 0x80, 0x0 ;  /* 0x000000000000781c */ /* 0x002fda0003f0f008 */
[----:B------:R-:W-:Y:S05]  /*1410*/  @!P0 BRA `(.L_x_18) ;  /* 0xfffffffc00f08947 */ /* 0x000fea000383ffff */
[----:B------:R-:W-:-:S13]  /*1420*/  LOP3.LUT P0, RZ, R8, 0xff, RZ, 0xc0, !PT ;  /* 0x000000ff08ff7812 */ /* 0x000fda000780c0ff */
[----:B------:R-:W-:Y:S05]  /*1430*/  @!P0 EXIT ;  /* 0x000000000000894d */ /* 0x000fea0003800000 */
[----:B------:R-:W1:Y:S01]  /*1440*/  S2UR UR4, SR_CgaCtaId ;  /* 0x00000000000479c3 */ /* 0x000e620000008800 */
[----:B------:R-:W-:Y:S01]  /*1450*/  VIADD R14, R14, 0xffffffff ;  /* 0xffffffff0e0e7836 */ /* 0x000fe20000000000 */
[CC--:B------:R-:W-:Y:S01]  /*1460*/  LEA.HI R4, R0.reuse, R3.reuse, RZ, 0x2 ;  /* 0x0000000300047211 */ /* 0x0c0fe200078f10ff */
[----:B------:R-:W-:Y:S01]  /*1470*/  UMOV UR41, 0x400 ;  /* 0x0000040000297882 */ /* 0x000fe20000000000 */
[----:B------:R-:W-:Y:S01]  /*1480*/  LEA.HI R0, R0, R3, RZ, 0x5 ;  /* 0x0000000300007211 */ /* 0x000fe200078f28ff */
[----:B------:R-:W-:Y:S01]  /*1490*/  UISETP.LT.AND UP0, UPT, UR40, 0x1, UPT ;  /* 0x000000012800788c */ /* 0x000fe2000bf01270 */
[----:B------:R-:W-:Y:S01]  /*14a0*/  R2UR UR42, R14 ;  /* 0x000000000e2a72ca */ /* 0x000fe200000e0000 */
[----:B------:R-:W-:Y:S01]  /*14b0*/  ULDC UR6, c[0x0][0x284] ;  /* 0x0000a10000067ab9 */ /* 0x000fe20000000800 */
[--C-:B------:R-:W-:Y:S01]  /*14c0*/  SHF.R.S32.HI R60, RZ, 0x2, R4.reuse ;  /* 0x00000002ff3c7819 */ /* 0x100fe20000011404 */
[----:B------:R-:W-:Y:S01]  /*14d0*/  USEL UR43, UR40, 0x1, UP0 ;  /* 0x00000001282b7887 */ /* 0x000fe20008000000 */
[----:B------:R-:W-:Y:S01]  /*14e0*/  SHF.R.S32.HI R5, RZ, 0x1f, R4 ;  /* 0x0000001fff057819 */ /* 0x000fe20000011404 */
[----:B------:R-:W-:Y:S01]  /*14f0*/  USHF.L.U32 UR46, UR40, 0x1, URZ ;  /* 0x00000001282e7899 */ /* 0x000fe2000800063f */
[----:B------:R-:W-:Y:S01]  /*1500*/  LOP3.LUT R62, R4, 0xfffffffc, RZ, 0xc0, !PT ;  /* 0xfffffffc043e7812 */ /* 0x000fe200078ec0ff */
[----:B------:R-:W-:Y:S01]  /*1510*/  UIADD3 UR43, -UR43, UR40, URZ ;  /* 0x000000282b2b7290 */ /* 0x000fe2000fffe13f */
[----:B------:R-:W-:-:S02]  /*1520*/  LEA.HI R5, R5, R60, RZ, 0x3 ;  /* 0x0000003c05057211 */ /* 0x000fc400078f18ff */
[----:B------:R-:W-:Y:S01]  /*1530*/  ISETP.NE.AND P0, PT, R14, RZ, PT ;  /* 0x000000ff0e00720c */ /* 0x000fe20003f05270 */
[----:B------:R-:W-:Y:S01]  /*1540*/  IMAD.IADD R62, R3, 0x1, -R62 ;  /* 0x00000001033e7824 */ /* 0x000fe200078e0a3e */
[----:B------:R-:W-:Y:S01]  /*1550*/  LOP3.LUT R5, R5, 0xfffffff8, RZ, 0xc0, !PT ;  /* 0xfffffff805057812 */ /* 0x000fe200078ec0ff */
[----:B------:R-:W-:Y:S01]  /*1560*/  USHF.L.U32 UR42, UR42, 0x3, URZ ;  /* 0x000000032a2a7899 */ /* 0x000fe2000800063f */
[----:B------:R-:W-:-:S03]  /*1570*/  SEL R69, RZ, 0x1, P0 ;  /* 0x00000001ff457807 */ /* 0x000fc60000000000 */
[----:B------:R-:W-:Y:S01]  /*1580*/  IMAD.IADD R60, R60, 0x1, -R5 ;  /* 0x000000013c3c7824 */ /* 0x000fe200078e0a05 */
[----:B-1----:R-:W-:Y:S01]  /*1590*/  ULEA UR41, UR4, UR41, 0x18 ;  /* 0x0000002904297291 */ /* 0x002fe2000f8ec03f */
[----:B------:R-:W-:Y:S01]  /*15a0*/  SHF.R.S32.HI R5, RZ, 0x5, R0 ;  /* 0x00000005ff057819 */ /* 0x000fe20000011400 */
[----:B------:R-:W-:Y:S02]  /*15b0*/  IMAD.U32 R64, RZ, RZ, UR42 ;  /* 0x0000002aff407e24 */ /* 0x000fe4000f8e00ff */
[----:B------:R-:W-:Y:S01]  /*15c0*/  UIADD3 UR47, UR41, 0x40, URZ ;  /* 0x00000040292f7890 */ /* 0x000fe2000fffe03f */
[--C-:B------:R-:W-:Y:S01]  /*15d0*/  SHF.R.S32.HI R61, RZ, 0x1f, R60.reuse ;  /* 0x0000001fff3d7819 */ /* 0x100fe2000001143c */
[----:B------:R-:W-:Y:S01]  /*15e0*/  UIADD3 UR4, UR41, 0x3100, URZ ;  /* 0x0000310029047890 */ /* 0x000fe2000fffe03f */
[C-C-:B------:R-:W-:Y:S01]  /*15f0*/  IMAD R67, R5.reuse, -0x10, -R60.reuse ;  /* 0xfffffff005437824 */ /* 0x140fe200078e0a3c */
[----:B------:R-:W-:Y:S01]  /*1600*/  UIADD3 UR5, UR41, 0x100, URZ ;  /* 0x0000010029057890 */ /* 0x000fe2000fffe03f */
[C---:B------:R-:W-:Y:S01]  /*1610*/  LOP3.LUT R66, R64.reuse, 0x8, RZ, 0xc0, !PT ;  /* 0x0000000840427812 */ /* 0x040fe200078ec0ff */
[----:B------:R-:W-:Y:S01]  /*1620*/  USHF.R.U32.HI UR4, URZ, 0x4, UR4 ;  /* 0x000000043f047899 */ /* 0x000fe20008011604 */
[----:B------:R-:W-:Y:S01]  /*1630*/  IMAD.U32 R63, RZ, RZ, UR47 ;  /* 0x0000002fff3f7e24 */ /* 0x000fe2000f8e00ff */
[----:B------:R-:W-:Y:S01]  /*1640*/  USHF.R.U32.HI UR5, URZ, 0x4, UR5 ;  /* 0x000000043f057899 */ /* 0x000fe20008011605 */
[----:B------:R-:W-:Y:S01]  /*1650*/  IMAD.WIDE R60, R5, 0x10, R60 ;  /* 0x00000010053c7825 */ /* 0x000fe200078e023c */
[----:B------:R-:W-:Y:S01]  /*1660*/  ULOP3.LUT UR4, UR4, 0x3fff, URZ, 0xc0, !UPT ;  /* 0x00003fff04047892 */ /* 0x000fe2000f8ec03f */
[----:B------:R-:W-:Y:S01]  /*1670*/  LOP3.LUT R64, R64, 0x8, RZ, 0xc, !PT ;  /* 0x0000000840407812 */ /* 0x000fe200078e0cff */
[----:B------:R-:W-:Y:S01]  /*1680*/  ULOP3.LUT UR5, UR5, 0x3fff, URZ, 0xc0, !UPT ;  /* 0x00003fff05057892 */ /* 0x000fe2000f8ec03f */
[----:B------:R-:W-:Y:S01]  /*1690*/  VIADD R65, R63, UR42 ;  /* 0x0000002a3f417c36 */ /* 0x000fe20008000000 */
[----:B------:R-:W-:Y:S01]  /*16a0*/  LOP3.LUT R66, R66, 0x18, RZ, 0x3c, !PT ;  /* 0x0000001842427812 */ /* 0x000fe200078e3cff */
[----:B------:R-:W-:Y:S01]  /*16b0*/  VIADD R67, R67, UR6 ;  /* 0x0000000643437c36 */ /* 0x000fe20008000000 */
[----:B------:R-:W-:-:S02]  /*16c0*/  ULOP3.LUT UR44, UR4, 0x10000, URZ, 0xfc, !UPT ;  /* 0x00010000042c7892 */ /* 0x000fc4000f8efc3f */
[----:B------:R-:W-:-:S12]  /*16d0*/  ULOP3.LUT UR45, UR5, 0x10000, URZ, 0xfc, !UPT ;  /* 0x00010000052d7892 */ /* 0x000fd8000f8efc3f */
.L_x_106:
[----:B------:R-:W-:Y:S01]  /*16e0*/  SHF.L.U32 R0, R69, 0x1f, RZ ;  /* 0x0000001f45007819 */ /* 0x000fe200000006ff */
[----:B------:R-:W-:Y:S02]  /*16f0*/  ULDC UR4, c[0x0][0x28c] ;  /* 0x0000a30000047ab9 */ /* 0x000fe40000000800 */
[----:B------:R-:W-:Y:S01]  /*1700*/  ISETP.LT.AND P1, PT, RZ, UR4, PT ;  /* 0x00000004ff007c0c */ /* 0x000fe2000bf21270 */
[----:B-1----:R-:W1:Y:S02]  /*1710*/  SYNCS.PHASECHK.TRANS64.TRYWAIT P0, [R63+UR42], R0 ;  /* 0x000000003f0075a7 */ /* 0x002e64000800016a */
[----:B-1-34-:R-:W-:Y:S10]  /*1720*/  @!P0 BRA `(.L_x_19) ;  /* 0x0000003c002c8947 */ /* 0x01aff40003800000 */
.L_x_127:
[----:B------:R-:W-:Y:S05]  /*1730*/  @P1 BRA `(.L_x_20) ;  /* 0x0000000000401947 */ /* 0x000fea0003800000 */
[----:B-1----:R-:W-:Y:S01]  /*1740*/  MOV R0, 0x0 ;  /* 0x0000000000007802 */ /* 0x002fe20000000f00 */
[----:B------:R-:W-:Y:S01]  /*1750*/  ULDC.64 UR4, c[0x4][0x68] ;  /* 0x01001a0000047ab9 */ /* 0x000fe20000000a00 */
[----:B------:R-:W-:Y:S01]  /*1760*/  ULDC.64 UR6, c[0x4][0x8] ;  /* 0x0100020000067ab9 */ /* 0x000fe20000000a00 */
[----:B------:R-:W-:Y:S01]  /*1770*/  IMAD.U32 R4, RZ, RZ, UR4 ;  /* 0x00000004ff047e24 */ /* 0x000fe2000f8e00ff */
[----:B------:R1:W2:Y:S01]  /*1780*/  LDC.64 R14, c[0x4][R0] ;  /* 0x01000000000e7b82 */ /* 0x0002a20000000a00 */
[----:B------:R-:W-:Y:S01]  /*1790*/  IMAD.U32 R5, RZ, RZ, UR5 ;  /* 0x00000005ff057e24 */ /* 0x000fe2000f8e00ff */
[----:B------:R-:W-:Y:S01]  /*17a0*/  ULDC.64 UR4, c[0x4][0x70] ;  /* 0x01001c0000047ab9 */ /* 0x000fe20000000a00 */
[----:B------:R-:W-:Y:S02]  /*17b0*/  IMAD.U32 R10, RZ, RZ, UR6 ;  /* 0x00000006ff0a7e24 */ /* 0x000fe4000f8e00ff */
[----:B------:R-:W-:Y:S02]  /*17c0*/  IMAD.U32 R6, RZ, RZ, UR4 ;  /* 0x00000004ff067e24 */ /* 0x000fe4000f8e00ff */
[----:B------:R-:W-:-:S02]  /*17d0*/  IMAD.U32 R7, RZ, RZ, UR5 ;  /* 0x00000005ff077e24 */ /* 0x000fc4000f8e00ff */
[----:B------:R-:W-:Y:S02]  /*17e0*/  IMAD.U32 R11, RZ, RZ, UR7 ;  /* 0x00000007ff0b7e24 */ /* 0x000fe4000f8e00ff */
[----:B------:R-:W-:Y:S02]  /*17f0*/  IMAD.MOV.U32 R8, RZ, RZ, 0x1e1 ;  /* 0x000001e1ff087424 */ /* 0x000fe400078e00ff */
[----:B0-----:R-:W-:Y:S02]  /*1800*/  IMAD.MOV.U32 R12, RZ, RZ, 0x1 ;  /* 0x00000001ff0c7424 */ /* 0x001fe400078e00ff */
[----:B-1----:R-:W-:-:S07]  /*1810*/  IMAD.MOV.U32 R13, RZ, RZ, RZ ;  /* 0x000000ffff0d7224 */ /* 0x002fce00078e00ff */
[----:B------:R-:W-:-:S07]  /*1820*/  LEPC R20, `(.L_x_20) ;  /* 0x000000001014794e */ /* 0x000fce0000000000 */
[----:B--2--5:R-:W-:Y:S05]  /*1830*/  CALL.ABS.NOINC R14 ;  /* 0x000000000e007343 */ /* 0x024fea0003c00000 */
.L_x_20:
[----:B-1----:R-:W-:-:S04]  /*1840*/  LOP3.LUT R0, R16, 0x1, RZ, 0xfc, !PT ;  /* 0x0000000110007812 */ /* 0x002fc800078efcff */
[----:B------:R-:W-:-:S13]  /*1850*/  ISETP.NE.AND P0, PT, R0, 0x3, PT ;  /* 0x000000030000780c */ /* 0x000fda0003f05270 */
[----:B------:R-:W-:Y:S05]  /*1860*/  @!P0 BRA `(.L_x_21) ;  /* 0x0000000000048947 */ /* 0x000fea0003800000 */
[----:B------:R-:W-:Y:S01]  /*1870*/  BPT.TRAP 0x1 ;  /* 0x000000040000795c */ /* 0x000fe20000300000 */
.L_x_21:
[----:B------:R-:W-:Y:S02]  /*1880*/  IMAD.U32 R3, RZ, RZ, UR38 ;  /* 0x00000026ff037e24 */ /* 0x000fe4000f8e00ff */
[----:B------:R-:W-:-:S03]  /*1890*/  IMAD.U32 R0, RZ, RZ, UR39 ;  /* 0x00000027ff007e24 */ /* 0x000fc6000f8e00ff */
[----:B------:R-:W-:Y:S02]  /*18a0*/  LEA R3, R3, UR41, 0x3 ;  /* 0x0000002903037c11 */ /* 0x000fe4000f8e18ff */
[----:B------:R-:W-:-:S04]  /*18b0*/  SHF.L.U32 R0, R0, 0x1f, RZ ;  /* 0x0000001f00007819 */ /* 0x000fc800000006ff */
[----:B------:R1:W2:Y:S01]  /*18c0*/  SYNCS.PHASECHK.TRANS64.TRYWAIT P1, [R3+URZ], R0 ;  /* 0x00000000030075a7 */ /* 0x0002a2000802017f */
[----:B------:R-:W-:Y:S05]  /*18d0*/  @!P0 BRA `(.L_x_22) ;  /* 0x0000000000048947 */ /* 0x000fea0003800000 */
[----:B------:R-:W-:Y:S01]  /*18e0*/  BPT.TRAP 0x1 ;  /* 0x000000040000795c */ /* 0x000fe20000300000 */
.L_x_22:
[----:B--2---:R-:W-:Y:S05]  /*18f0*/  @P1 BRA `(.L_x_23) ;  /* 0x0000000000081947 */ /* 0x004fea0003800000 */
[----:B------:R-:W2:Y:S02]  /*1900*/  SYNCS.PHASECHK.TRANS64.TRYWAIT P1, [R3+URZ], R0 ;  /* 0x00000000030075a7 */ /* 0x000ea4000802017f */
[----:B--2---:R-:W-:Y:S05]  /*1910*/  @!P1 BRA `(.L_x_24) ;  /* 0x0000003800c49947 */ /* 0x004fea0003800000 */
.L_x_23:
[----:B------:R-:W-:Y:S05]  /*1920*/  WARPSYNC.ALL ;  /* 0x0000000000007948 */ /* 0x000fea0003800000 */
[----:B------:R-:W-:Y:S01]  /*1930*/  ULEA UR4, UR38, UR45, 0x8 ;  /* 0x0000002d26047291 */ /* 0x000fe2000f8e403f */
[----:B------:R-:W-:Y:S01]  /*1940*/  WARPGROUP.ARRIVE ;  /* 0x00000000000079c5 */ /* 0x000fe20000000000 */
[----:B------:R-:W-:Y:S01]  /*1950*/  ULEA UR6, UR38, UR44, 0x8 ;  /* 0x0000002c26067291 */ /* 0x000fe2000f8e403f */
[----:B-12---:R-:W-:Y:S01]  /*1960*/  IMAD.U32 R0, RZ, RZ, UR43 ;  /* 0x0000002bff007e24 */ /* 0x006fe2000f8e00ff */
[----:B------:R-:W-:Y:S01]  /*1970*/  UMOV UR5, 0x80000020 ;  /* 0x8000002000057882 */ /* 0x000fe20000000000 */
[----:B------:R-:W-:-:S03]  /*1980*/  UMOV UR7, 0x80000020 ;  /* 0x8000002000077882 */ /* 0x000fc60000000000 */
[----:B------:R-:W-:-:S03]  /*1990*/  ISETP.GE.AND P1, PT, R0, 0x1, PT ;  /* 0x000000010000780c */ /* 0x000fc60003f26270 */
[----:B------:R-:W-:Y:S01]  /*19a0*/  IGMMA.64x64x32.S8.S8 R24, gdesc[UR4], RZ, !UPT, gsb0 ;  /* 0x01e00000041879f1 */ /* 0x000fe2000c0410ff */
[----:B------:R-:W-:Y:S02]  /*19b0*/  UIADD3 UR4, UR4, 0x2, URZ ;  /* 0x0000000204047890 */ /* 0x000fe4000fffe03f */
[----:B------:R-:W-:Y:S01]  /*19c0*/  UIADD3 UR6, UR6, 0x2, URZ ;  /* 0x0000000206067890 */ /* 0x000fe2000fffe03f */
[----:B------:R-:W-:Y:S01]  /*19d0*/  UMOV UR5, 0x80000020 ;  /* 0x8000002000057882 */ /* 0x000fe20000000000 */
[----:B------:R-:W-:Y:S01]  /*19e0*/  UMOV UR7, 0x80000020 ;  /* 0x8000002000077882 */ /* 0x000fe20000000000 */
[----:B------:R-:W-:Y:S02]  /*19f0*/  WARPGROUP.DEPBAR.LE gsb0, 0x0 ;  /* 0x00008000000079c5 */ /* 0x000fe40000010000 */
[----:B------:R-:W-:-:S06]  /*1a00*/  WARPGROUP.ARRIVE ;  /* 0x00000000000079c5 */ /* 0x000fcc0000000000 */
[----:B------:R-:W-:Y:S03]  /*1a10*/  IGMMA.64x64x32.S8.S8 R24, gdesc[UR4], R24, gsb0 ;  /* 0x01e00000041879f1 */ /* 0x000fe60008041018 */
[----:B------:R-:W-:Y:S02]  /*1a20*/  WARPGROUP.DEPBAR.LE gsb0, 0x0 ;  /* 0x00008000000079c5 */ /* 0x000fe40000010000 */
[----:B------:R-:W-:Y:S05]  /*1a30*/  @!P1 BRA `(.L_x_25) ;  /* 0x0000000000d49947 */ /* 0x000fea0003800000 */
[----:B------:R-:W-:Y:S01]  /*1a40*/  UIADD3 UR4, UR38, 0x1, URZ ;  /* 0x0000000126047890 */ /* 0x000fe2000fffe03f */
[----:B------:R-:W-:Y:S02]  /*1a50*/  IMAD.U32 R0, RZ, RZ, UR43 ;  /* 0x0000002bff007e24 */ /* 0x000fe4000f8e00ff */
[----:B------:R-:W-:Y:S01]  /*1a60*/  IMAD.U32 R3, RZ, RZ, UR38 ;  /* 0x00000026ff037e24 */ /* 0x000fe2000f8e00ff */
[----:B------:R-:W-:-:S04]  /*1a70*/  UISETP.NE.AND UP0, UPT, UR4, 0x3, UPT ;  /* 0x000000030400788c */ /* 0x000fc8000bf05270 */
[----:B------:R-:W-:Y:S02]  /*1a80*/  USEL UR5, URZ, 0x1, UP0 ;  /* 0x000000013f057887 */ /* 0x000fe40008000000 */
[----:B------:R-:W-:Y:S02]  /*1a90*/  USEL UR8, UR4, URZ, UP0 ;  /* 0x0000003f04087287 */ /* 0x000fe40008000000 */
[----:B------:R-:W-:-:S06]  /*1aa0*/  ULOP3.LUT UR5, UR39, UR5, URZ, 0x3c, !UPT ;  /* 0x0000000527057292 */ /* 0x000fcc000f8e3c3f */
[----:B------:R-:W-:-:S07]  /*1ab0*/  IMAD.U32 R6, RZ, RZ, UR5 ;  /* 0x00000005ff067e24 */ /* 0x000fce000f8e00ff */
.L_x_32:
[----:B------:R-:W-:Y:S05]  /*1ac0*/  @!P0 BRA `(.L_x_26) ;  /* 0x0000000000048947 */ /* 0x000fea0003800000 */
[----:B------:R-:W-:Y:S01]  /*1ad0*/  BPT.TRAP 0x1 ;  /* 0x000000040000795c */ /* 0x000fe20000300000 */
.L_x_26:
[----:B------:R-:W-:Y:S01]  /*1ae0*/  ULEA UR4, UR8, UR41, 0x3 ;  /* 0x0000002908047291 */ /* 0x000fe2000f8e183f */
[----:B------:R-:W-:-:S08]  /*1af0*/  SHF.L.U32 R4, R6, 0x1f, RZ ;  /* 0x0000001f06047819 */ /* 0x000fd000000006ff */
[----:B------:R1:W2:Y:S01]  /*1b00*/  SYNCS.PHASECHK.TRANS64.TRYWAIT P1, [UR4], R4 ;  /* 0x00000004ff0075a7 */ /* 0x0002a20008020144 */
[----:B------:R-:W-:Y:S05]  /*1b10*/  @!P0 BRA `(.L_x_27) ;  /* 0x0000000000048947 */ /* 0x000fea0003800000 */
[----:B------:R-:W-:Y:S01]  /*1b20*/  BPT.TRAP 0x1 ;  /* 0x000000040000795c */ /* 0x000fe20000300000 */
.L_x_27:
[----:B--2---:R-:W-:Y:S05]  /*1b30*/  @P1 BRA `(.L_x_28) ;  /* 0x0000000000081947 */ /* 0x004fea0003800000 */
[----:B------:R-:W2:Y:S02]  /*1b40*/  SYNCS.PHASECHK.TRANS64.TRYWAIT P1, [UR4], R4 ;  /* 0x00000004ff0075a7 */ /* 0x000ea40008020144 */
[----:B--2---:R-:W-:Y:S05]  /*1b50*/  @!P1 BRA `(.L_x_29) ;  /* 0x0000003800489947 */ /* 0x004fea0003800000 */
.L_x_28:
[----:B------:R-:W-:Y:S01]  /*1b60*/  ULEA UR4, UR8, UR45, 0x8 ;  /* 0x0000002d08047291 */ /* 0x000fe2000f8e403f */
[----:B------:R-:W-:Y:S01]  /*1b70*/  WARPGROUP.ARRIVE ;  /* 0x00000000000079c5 */ /* 0x000fe20000000000 */
[----:B------:R-:W-:Y:S01]  /*1b80*/  ULEA UR6, UR8, UR44, 0x8 ;  /* 0x0000002c08067291 */ /* 0x000fe2000f8e403f */
[----:B------:R-:W-:Y:S01]  /*1b90*/  UMOV UR5, 0x80000020 ;  /* 0x8000002000057882 */ /* 0x000fe20000000000 */
[----:B------:R-:W-:-:S07]  /*1ba0*/  UMOV UR7, 0x80000020 ;  /* 0x8000002000077882 */ /* 0x000fce0000000000 */
[----:B------:R-:W-:Y:S01]  /*1bb0*/  IGMMA.64x64x32.S8.S8 R24, gdesc[UR4], R24, gsb0 ;  /* 0x01e00000041879f1 */ /* 0x000fe20008041018 */
        /* <DEDUP_REMOVED lines=9> */
[----:B------:R-:W-:Y:S01]  /*1c50*/  BPT.TRAP 0x1 ;  /* 0x000000040000795c */ /* 0x000fe20000300000 */
.L_x_30:
[----:B------:R-:W-:-:S13]  /*1c60*/  ISETP.NE.AND P1, PT, R57, RZ, PT ;  /* 0x000000ff3900720c */ /* 0x000fda0003f25270 */
[----:B-12---:R-:W-:-:S05]  /*1c70*/  @P1 LEA R4, R3, UR41, 0x3 ;  /* 0x0000002903041c11 */ /* 0x006fca000f8e18ff */
[----:B------:R-:W-:-:S05]  /*1c80*/  @P1 VIADD R5, R4, 0x18 ;  /* 0x0000001804051836 */ /* 0x000fca0000000000 */
[----:B------:R-:W-:-:S04]  /*1c90*/  @P1 PRMT R5, R56, 0x654, R5 ;  /* 0x0000065438051816 */ /* 0x000fc80000000005 */
[----:B------:R1:W-:Y:S01]  /*1ca0*/  @P1 SYNCS.ARRIVE.TRANS64.RED.A1T0 RZ, [R5+URZ], RZ ;  /* 0x000000ff05ff19a7 */ /* 0x0003e2000810043f */
[----:B------:R-:W-:-:S13]  /*1cb0*/  ISETP.GT.U32.AND P1, PT, R16, 0x1, PT ;  /* 0x000000011000780c */ /* 0x000fda0003f24070 */
[----:B-1----:R-:W-:Y:S05]  /*1cc0*/  @P1 BRA `(.L_x_31) ;  /* 0x0000000000041947 */ /* 0x002fea0003800000 */
[----:B------:R-:W-:Y:S01]  /*1cd0*/  BPT.TRAP 0x1 ;  /* 0x000000040000795c */ /* 0x000fe20000300000 */
.L_x_31:
[----:B------:R-:W-:Y:S01]  /*1ce0*/  UIADD3 UR8, UR8, 0x1, URZ ;  /* 0x0000000108087890 */ /* 0x000fe2000fffe03f */
[C---:B------:R-:W-:Y:S01]  /*1cf0*/  ISETP.GT.AND P2, PT, R0.reuse, 0x1, PT ;  /* 0x000000010000780c */ /* 0x040fe20003f44270 */
[----:B------:R-:W-:Y:S02]  /*1d00*/  VIADD R3, R3, 0x1 ;  /* 0x0000000103037836 */ /* 0x000fe40000000000 */
[----:B------:R-:W-:Y:S01]  /*1d10*/  UISETP.NE.AND UP0, UPT, UR8, 0x3, UPT ;  /* 0x000000030800788c */ /* 0x000fe2000bf05270 */
[----:B------:R-:W-:Y:S02]  /*1d20*/  VIADD R0, R0, 0xffffffff ;  /* 0xffffffff00007836 */ /* 0x000fe40000000000 */
[C---:B------:R-:W-:Y:S01]  /*1d30*/  ISETP.NE.AND P1, PT, R3.reuse, 0x3, PT ;  /* 0x000000030300780c */ /* 0x040fe20003f25270 */
[----:B------:R-:W-:Y:S02]  /*1d40*/  USEL UR4, URZ, 0x1, UP0 ;  /* 0x000000013f047887 */ /* 0x000fe40008000000 */
[----:B------:R-:W-:Y:S01]  /*1d50*/  USEL UR8, UR8, URZ, UP0 ;  /* 0x0000003f08087287 */ /* 0x000fe20008000000 */
[----:B------:R-:W-:-:S03]  /*1d60*/  SEL R3, R3, RZ, P1 ;  /* 0x000000ff03037207 */ /* 0x000fc60000800000 */
[----:B------:R-:W-:Y:S01]  /*1d70*/  LOP3.LUT R6, R6, UR4, RZ, 0x3c, !PT ;  /* 0x0000000406067c12 */ /* 0x000fe2000f8e3cff */
[----:B------:R-:W-:Y:S07]  /*1d80*/  @P2 BRA `(.L_x_32) ;  /* 0xfffffffc004c2947 */ /* 0x000fee000383ffff */
.L_x_25:
[----:B------:R-:W1:Y:S01]  /*1d90*/  LDC R0, c[0x0][0x28c] ;  /* 0x0000a300ff007b82 */ /* 0x000e620000000800 */
[----:B------:R2:W-:Y:S01]  /*1da0*/  SYNCS.ARRIVE.TRANS64.A1T0 RZ, [R64+UR47], RZ ;  /* 0x000000ff40ff79a7 */ /* 0x0005e2000810002f */
[----:B-1----:R-:W-:-:S13]  /*1db0*/  ISETP.GE.AND P1, PT, R0, 0x1, PT ;  /* 0x000000010000780c */ /* 0x002fda0003f26270 */
[----:B--2---:R-:W-:Y:S05]  /*1dc0*/  @!P1 BRA `(.L_x_33) ;  /* 0x0000000000449947 */ /* 0x004fea0003800000 */
[----:B------:R-:W-:Y:S05]  /*1dd0*/  @!P0 BRA `(.L_x_34) ;  /* 0x0000000000048947 */ /* 0x000fea0003800000 */
[----:B------:R-:W-:Y:S01]  /*1de0*/  BPT.TRAP 0x1 ;  /* 0x000000040000795c */ /* 0x000fe20000300000 */
.L_x_34:
[----:B------:R-:W-:-:S13]  /*1df0*/  ISETP.NE.AND P0, PT, R57, RZ, PT ;  /* 0x000000ff3900720c */ /* 0x000fda0003f05270 */
[----:B------:R-:W-:-:S05]  /*1e00*/  VOTEU.ANY UP0, P0 ;  /* 0x00000000003f7886 */ /* 0x000fca0000000100 */
[----:B------:R-:W-:-:S06]  /*1e10*/  @UP0 UIADD3 UR4, UR43, UR38, URZ ;  /* 0x000000262b040290 */ /* 0x000fcc000fffe03f */
[----:B------:R-:W-:Y:S02]  /*1e20*/  IMAD.U32 R4, RZ, RZ, UR4 ;  /* 0x00000004ff047e24 */ /* 0x000fe4000f8e00ff */
[----:B------:R-:W-:Y:S02]  /*1e30*/  IMAD.U32 R3, RZ, RZ, UR4 ;  /* 0x00000004ff037e24 */ /* 0x000fe4000f8e00ff */
[----:B------:R-:W-:-:S05]  /*1e40*/  @P0 IMAD.WIDE.U32 R4, R4, -0x55555555, RZ ;  /* 0xaaaaaaab04040825 */ /* 0x000fca00078e00ff */
[----:B------:R-:W-:-:S05]  /*1e50*/  @P0 SHF.R.U32.HI R0, RZ, 0x1, R5 ;  /* 0x00000001ff000819 */ /* 0x000fca0000011605 */
[----:B------:R-:W-:-:S05]  /*1e60*/  @P0 IMAD R0, R0, -0x3, R3 ;  /* 0xfffffffd00000824 */ /* 0x000fca00078e0203 */
[----:B------:R-:W-:-:S05]  /*1e70*/  @P0 LEA R0, R0, UR41, 0x3 ;  /* 0x0000002900000c11 */ /* 0x000fca000f8e18ff */
[----:B------:R-:W-:-:S05]  /*1e80*/  @P0 VIADD R3, R0, 0x18 ;  /* 0x0000001800030836 */ /* 0x000fca0000000000 */
[----:B------:R-:W-:-:S04]  /*1e90*/  @P0 PRMT R3, R56, 0x654, R3 ;  /* 0x0000065438030816 */ /* 0x000fc80000000003 */
[----:B------:R1:W-:Y:S01]  /*1ea0*/  @P0 SYNCS.ARRIVE.TRANS64.RED.A1T0 RZ, [R3+URZ], RZ ;  /* 0x000000ff03ff09a7 */ /* 0x0003e2000810043f */
[----:B------:R-:W-:-:S13]  /*1eb0*/  ISETP.GT.U32.AND P0, PT, R16, 0x1, PT ;  /* 0x000000011000780c */ /* 0x000fda0003f04070 */
[----:B-1----:R-:W-:Y:S05]  /*1ec0*/  @P0 BRA `(.L_x_33) ;  /* 0x0000000000040947 */ /* 0x002fea0003800000 */
[----:B------:R-:W-:Y:S01]  /*1ed0*/  BPT.TRAP 0x1 ;  /* 0x000000040000795c */ /* 0x000fe20000300000 */
.L_x_33:
[----:B------:R-:W-:Y:S01]  /*1ee0*/  SHF.L.U32 R0, R69, 0x1f, RZ ;  /* 0x0000001f45007819 */ /* 0x000fe200000006ff */
[----:B------:R-:W-:Y:S01]  /*1ef0*/  UIADD3 UR38, UR46, UR38, URZ ;  /* 0x000000262e267290 */ /* 0x000fe2000fffe03f */
[----:B------:R-:W1:Y:S01]  /*1f00*/  LDC R15, c[0x0][0x288] ;  /* 0x0000a200ff0f7b82 */ /* 0x000e620000000800 */
[----:B------:R-:W-:Y:S01]  /*1f10*/  UISETP.GE.U32.AND UP1, UPT, UR46, 0x3, UPT ;  /* 0x000000032e00788c */ /* 0x000fe2000bf26070 */
[----:B------:R-:W-:Y:S01]  /*1f20*/  IMAD.SHL.U32 R8, R62, 0x2, RZ ;  /* 0x000000023e087824 */ /* 0x000fe200078e00ff */
[----:B------:R-:W-:Y:S02]  /*1f30*/  UISETP.GT.U32.AND UP0, UPT, UR38, 0x2, UPT ;  /* 0x000000022600788c */ /* 0x000fe4000bf04070 */
[----:B------:R-:W-:Y:S02]  /*1f40*/  UIMAD.WIDE.U32 UR4, UR38, -0x55555555, URZ ;  /* 0xaaaaaaab260478a5 */ /* 0x000fe4000f8e003f */
[----:B------:R-:W-:Y:S01]  /*1f50*/  UISETP.LT.U32.AND UP0, UPT, UR46, 0x3, UP0 ;  /* 0x000000032e00788c */ /* 0x000fe20008701070 */
[----:B------:R-:W2:Y:S01]  /*1f60*/  SYNCS.PHASECHK.TRANS64.TRYWAIT P0, [R63+UR42+0x10], R0 ;  /* 0x000010003f0075a7 */ /* 0x000ea2000800016a */
[----:B------:R-:W-:Y:S01]  /*1f70*/  USHF.R.U32.HI UR4, URZ, 0x1, UR5 ;  /* 0x000000013f047899 */ /* 0x000fe20008011605 */
[----:B------:R-:W-:Y:S01]  /*1f80*/  SHF.R.S32.HI R9, RZ, 0x1f, R8 ;  /* 0x0000001fff097819 */ /* 0x000fe20000011408 */
[----:B------:R-:W-:-:S02]  /*1f90*/  USEL UR6, URZ, 0x1, !UP0 ;  /* 0x000000013f067887 */ /* 0x000fc4000c000000 */
[----:B------:R-:W-:Y:S02]  /*1fa0*/  UIMAD UR38, UR4, -0x3, UR38 ;  /* 0xfffffffd042678a4 */ /* 0x000fe4000f8e0226 */
[----:B------:R-:W-:-:S04]  /*1fb0*/  ULOP3.LUT UR39, UR39, UR6, URZ, 0x3c, !UPT ;  /* 0x0000000627277292 */ /* 0x000fc8000f8e3c3f */
[----:B------:R-:W-:Y:S01]  /*1fc0*/  @UP1 ULOP3.LUT UR39, UR39, 0x1, UR4, 0x78, !UPT ;  /* 0x0000000127271892 */ /* 0x000fe2000f8e7804 */
[----:B-12---:R-:W-:Y:S11]  /*1fd0*/  @!P0 BRA `(.L_x_35) ;  /* 0x0000003400408947 */ /* 0x006ff60003800000 */
.L_x_128:
[----:B-1----:R-:W-:Y:S01]  /*1fe0*/  IMAD.SHL.U32 R0, R19, 0x40, RZ ;  /* 0x0000004013007824 */ /* 0x002fe200078e00ff */
[----:B------:R-:W-:Y:S01]  /*1ff0*/  ULDC UR6, c[0x0][0x284] ;  /* 0x0000a10000067ab9 */ /* 0x000fe20000000800 */
[----:B------:R-:W-:Y:S01]  /*2000*/  IMAD.SHL.U32 R22, R22, 0x40, RZ ;  /* 0x0000004016167824 */ /* 0x000fe200078e00ff */
[----:B------:R-:W-:Y:S01]  /*2010*/  SHF.R.S32.HI R71, RZ, 0x1f, R2 ;  /* 0x0000001fff477819 */ /* 0x000fe20000011402 */
[----:B------:R-:W-:Y:S01]  /*2020*/  ULDC.64 UR4, c[0x0][0x5d0] ;  /* 0x0001740000047ab9 */ /* 0x000fe20000000a00 */
[----:B------:R-:W-:Y:S01]  /*2030*/  ISETP.GE.AND P0, PT, R0, UR6, PT ;  /* 0x0000000600007c0c */ /* 0x000fe2000bf06270 */
[----:B------:R-:W-:Y:S01]  /*2040*/  IMAD.WIDE.U32 R4, R2, UR4, R8 ;  /* 0x0000000402047c25 */ /* 0x000fe2000f8e0008 */
[----:B------:R-:W-:Y:S02]  /*2050*/  SHF.R.S32.HI R70, RZ, 0x1f, R22 ;  /* 0x0000001fff467819 */ /* 0x000fe40000011416 */
[C---:B------:R-:W-:Y:S01]  /*2060*/  ISETP.GE.OR P0, PT, R22.reuse, R15, P0 ;  /* 0x0000000f1600720c */ /* 0x040fe20000706670 */
[----:B------:R-:W-:Y:S01]  /*2070*/  IMAD R3, R71, UR4, RZ ;  /* 0x0000000447037c24 */ /* 0x000fe2000f8e02ff */
[----:B------:R-:W-:-:S03]  /*2080*/  IADD3 R4, P1, R22, R4, RZ ;  /* 0x0000000416047210 */ /* 0x000fc60007f3e0ff */
[----:B------:R-:W-:-:S05]  /*2090*/  IMAD R3, R2, UR5, R3 ;  /* 0x0000000502037c24 */ /* 0x000fca000f8e0203 */
[----:B------:R-:W-:-:S03]  /*20a0*/  IADD3.X R5, R70, R5, R3, P1, !PT ;  /* 0x0000000546057210 */ /* 0x000fc60000ffe403 */
[----:B------:R-:W-:Y:S05]  /*20b0*/  @P0 BRA `(.L_x_36) ;  /* 0x0000001c00200947 */ /* 0x000fea0003800000 */
[----:B------:R-:W1:Y:S01]  /*20c0*/  LDC.64 R10, c[0x0][0x5c8] ;  /* 0x00017200ff0a7b82 */ /* 0x000e620000000a00 */
[----:B0-----:R-:W-:Y:S01]  /*20d0*/  IMAD.WIDE R12, R19, 0x40, R60 ;  /* 0x00000040130c7825 */ /* 0x001fe200078e023c */
[----:B------:R-:W-:Y:S01]  /*20e0*/  ULDC.64 UR4, c[0x0][0x5c0] ;  /* 0x0001700000047ab9 */ /* 0x000fe20000000a00 */
[----:B------:R-:W-:Y:S02]  /*20f0*/  BSSY B0, `(.L_x_36) ;  /* 0x00001c4000007945 */ /* 0x000fe40003800000 */
[----:B------:R-:W-:Y:S02]  /*2100*/  IMAD.IADD R72, R67, 0x1, -R0 ;  /* 0x0000000143487824 */ /* 0x000fe400078e0a00 */
[-C--:B-1----:R-:W-:Y:S02]  /*2110*/  IMAD R3, R13, R10.reuse, RZ ;  /* 0x0000000a0d037224 */ /* 0x082fe400078e02ff */
[----:B------:R-:W-:-:S04]  /*2120*/  IMAD.WIDE.U32 R4, R12, R10, R4 ;  /* 0x0000000a0c047225 */ /* 0x000fc800078e0004 */
[----:B------:R-:W-:Y:S01]  /*2130*/  IMAD R3, R12, R11, R3 ;  /* 0x0000000b0c037224 */ /* 0x000fe200078e0203 */
[----:B------:R-:W-:-:S03]  /*2140*/  IADD3 R6, P0, R4, UR4, RZ ;  /* 0x0000000404067c10 */ /* 0x000fc6000ff1e0ff */
[----:B------:R-:W-:Y:S01]  /*2150*/  IMAD.IADD R3, R5, 0x1, R3 ;  /* 0x0000000105037824 */ /* 0x000fe200078e0203 */
[----:B------:R-:W-:-:S04]  /*2160*/  LEA R4, P1, R10, R6, 0x3 ;  /* 0x000000060a047211 */ /* 0x000fc800078218ff */
[----:B------:R-:W-:Y:S01]  /*2170*/  IADD3.X R7, R3, UR5, RZ, P0, !PT ;  /* 0x0000000503077c10 */ /* 0x000fe200087fe4ff */
[----:B------:R-:W-:Y:S01]  /*2180*/  IMAD R3, R62, -0x2, R15 ;  /* 0xfffffffe3e037824 */ /* 0x000fe200078e020f */
[----:B-----5:R-:W-:Y:S02]  /*2190*/  ISETP.NE.AND P0, PT, R59, RZ, PT ;  /* 0x000000ff3b00720c */ /* 0x020fe40003f05270 */
[----:B------:R-:W-:Y:S01]  /*21a0*/  LEA.HI.X R5, R10, R7, R11, 0x3, P1 ;  /* 0x000000070a057211 */ /* 0x000fe200008f1c0b */
[----:B------:R-:W-:-:S10]  /*21b0*/  IMAD.IADD R73, R3, 0x1, -R22 ;  /* 0x0000000103497824 */ /* 0x000fd400078e0a16 */
[----:B------:R-:W-:Y:S05]  /*21c0*/  @!P0 BRA `(.L_x_37) ;  /* 0x0000001400188947 */ /* 0x000fea0003800000 */
[----:B------:R-:W0:Y:S01]  /*21d0*/  LDC.64 R14, c[0x0][0x5b0] ;  /* 0x00016c00ff0e7b82 */ /* 0x000e220000000a00 */
[----:B------:R-:W-:Y:S01]  /*21e0*/  ULDC.64 UR4, c[0x0][0x5b8] ;  /* 0x00016e0000047ab9 */ /* 0x000fe20000000a00 */
[----:B------:R-:W-:Y:S01]  /*21f0*/  ISETP.GE.AND P3, PT, R73, 0x1, PT ;  /* 0x000000014900780c */ /* 0x000fe20003f66270 */
[----:B------:R-:W-:Y:S01]  /*2200*/  IMAD.WIDE.U32 R8, R2, UR4, R8 ;  /* 0x0000000402087c25 */ /* 0x000fe2000f8e0008 */
[----:B------:R-:W-:Y:S02]  /*2210*/  BSSY B1, `(.L_x_38) ;  /* 0x000000e000017945 */ /* 0x000fe40003800000 */
[----:B------:R-:W-:Y:S01]  /*2220*/  ISETP.LT.OR P1, PT, R72, 0x1, !P3 ;  /* 0x000000014800780c */ /* 0x000fe20005f21670 */
[----:B------:R-:W-:Y:S01]  /*2230*/  IMAD R3, R71, UR4, RZ ;  /* 0x0000000447037c24 */ /* 0x000fe2000f8e02ff */
[----:B------:R-:W1:Y:S01]  /*2240*/  LDC.64 R20, c[0x0][0x5a8] ;  /* 0x00016a00ff147b82 */ /* 0x000e620000000a00 */
[----:B------:R-:W-:Y:S02]  /*2250*/  IADD3 R10, P0, R22, R8, RZ ;  /* 0x00000008160a7210 */ /* 0x000fe40007f1e0ff */
[----:B------:R-:W-:-:S05]  /*2260*/  IMAD R3, R2, UR5, R3 ;  /* 0x0000000502037c24 */ /* 0x000fca000f8e0203 */
[----:B------:R-:W-:Y:S01]  /*2270*/  IADD3.X R11, R70, R9, R3, P0, !PT ;  /* 0x00000009460b7210 */ /* 0x000fe200007fe403 */
[-C--:B0-----:R-:W-:Y:S02]  /*2280*/  IMAD R0, R13, R14.reuse, RZ ;  /* 0x0000000e0d007224 */ /* 0x081fe400078e02ff */
[----:B------:R-:W-:-:S04]  /*2290*/  IMAD.WIDE.U32 R2, R12, R14, R10 ;  /* 0x0000000e0c027225 */ /* 0x000fc800078e000a */
[----:B------:R-:W-:Y:S01]  /*22a0*/  IMAD R19, R12, R15, R0 ;  /* 0x0000000f0c137224 */ /* 0x000fe200078e0200 */
[----:B-1----:R-:W-:-:S04]  /*22b0*/  IADD3 R2, P0, R2, R20, RZ ;  /* 0x0000001402027210 */ /* 0x002fc80007f1e0ff */
[----:B------:R-:W-:Y:S01]  /*22c0*/  IADD3.X R3, R21, R3, R19, P0, !PT ;  /* 0x0000000315037210 */ /* 0x000fe200007fe413 */
[----:B------:R-:W-:Y:S08]  /*22d0*/  @P1 BRA `(.L_x_39) ;  /* 0x0000000000041947 */ /* 0x000ff00003800000 */
[----:B------:R0:W5:Y:S02]  /*22e0*/  LDG.E.U8 R68, desc[UR36][R2.64] ;  /* 0x0000002402447981 */ /* 0x000164000c1e1100 */
.L_x_39:
[----:B------:R-:W-:Y:S05]  /*22f0*/  BSYNC B1 ;  /* 0x0000000000017941 */ /* 0x000fea0003800000 */
.L_x_38:
[----:B-----5:R-:W-:Y:S01]  /*2300*/  LOP3.LUT R0, R68, 0xffff, RZ, 0xc0, !PT ;  /* 0x0000ffff44007812 */ /* 0x020fe200078ec0ff */
[C---:B------:R-:W-:Y:S01]  /*2310*/  IMAD.SHL.U32 R8, R14.reuse, 0x8, RZ ;  /* 0x000000080e087824 */ /* 0x040fe200078e00ff */
[----:B------:R-:W-:Y:S01]  /*2320*/  SHF.L.U64.HI R9, R14, 0x3, R15 ;  /* 0x000000030e097819 */ /* 0x000fe2000001020f */
[----:B------:R-:W-:Y:S01]  /*2330*/  BSSY B1, `(.L_x_40) ;  /* 0x000000e000017945 */ /* 0x000fe20003800000 */
[----:B------:R-:W-:Y:S02]  /*2340*/  PRMT R0, R0, 0x8880, RZ ;  /* 0x0000888000007816 */ /* 0x000fe400000000ff */
[----:B------:R-:W-:Y:S01]  /*2350*/  ISETP.GE.AND P2, PT, R73, 0x2, PT ;  /* 0x000000024900780c */ /* 0x000fe20003f46270 */
[----:B------:R-:W-:-:S03]  /*2360*/  IMAD.WIDE.U32 R8, R12, R14, R8 ;  /* 0x0000000e0c087225 */ /* 0x000fc600078e0008 */
[----:B------:R-:W-:Y:S01]  /*2370*/  ISETP.LT.OR P0, PT, R72, 0x1, !P2 ;  /* 0x000000014800780c */ /* 0x000fe20005701670 */
[----:B------:R-:W-:Y:S01]  /*2380*/  IMAD R13, R0, R59, RZ ;  /* 0x0000003b000d7224 */ /* 0x000fe200078e02ff */
[----:B------:R-:W-:Y:S01]  /*2390*/  IADD3 R8, P4, P5, R10, R20, R8 ;  /* 0x000000140a087210 */ /* 0x000fe20007d9e008 */
[----:B------:R-:W-:Y:S02]  /*23a0*/  IMAD.IADD R12, R19, 0x1, R9 ;  /* 0x00000001130c7824 */ /* 0x000fe400078e0209 */
[----:B------:R-:W-:-:S05]  /*23b0*/  @!P1 IMAD R15, R24, R58, R13 ;  /* 0x0000003a180f9224 */ /* 0x000fca00078e020d */
[----:B------:R1:W-:Y:S03]  /*23c0*/  @!P1 STG.E.U8 desc[UR36][R6.64], R15 ;  /* 0x0000000f06009986 */ /* 0x0003e6000c101124 */
[----:B------:R-:W-:Y:S05]  /*23d0*/  @P0 BRA `(.L_x_41) ;  /* 0x00000000000c0947 */ /* 0x000fea0003800000 */
[----:B------:R-:W2:Y:S02]  /*23e0*/  LDG.E.U8 R68, desc[UR36][R2.64+0x1] ;  /* 0x0000012402447981 */ /* 0x000ea4000c1e1100 */
[----:B--2---:R-:W-:-:S05]  /*23f0*/  PRMT R0, R68, 0x8880, RZ ;  /* 0x0000888044007816 */ /* 0x004fca00000000ff */
[----:B------:R-:W-:-:S07]  /*2400*/  IMAD R13, R0, R59, RZ ;  /* 0x0000003b000d7224 */ /* 0x000fce00078e02ff */
.L_x_41:
[----:B------:R-:W-:Y:S05]  /*2410*/  BSYNC B1 ;  /* 0x0000000000017941 */ /* 0x000fea0003800000 */
.L_x_40:
[C---:B------:R-:W-:Y:S01]  /*2420*/  ISETP.LT.OR P3, PT, R72.reuse, 0x9, !P3 ;  /* 0x000000094800780c */ /* 0x040fe20005f61670 */
[----:B------:R-:W-:Y:S01]  /*2430*/  @!P0 IMAD R25, R25, R58, R13 ;  /* 0x0000003a19198224 */ /* 0x000fe200078e020d */
[----:B------:R-:W-:Y:S01]  /*2440*/  ISETP.GE.AND P1, PT, R73, 0x9, PT ;  /* 0x000000094900780c */ /* 0x000fe20003f26270 */
[----:B------:R-:W-:Y:S01]  /*2450*/  BSSY B1, `(.L_x_42) ;  /* 0x000000b000017945 */ /* 0x000fe20003800000 */
[----:B------:R-:W-:Y:S02]  /*2460*/  IADD3.X R9, R11, R21, R12, P4, P5 ;  /* 0x000000150b097210 */ /* 0x000fe400027ea40c */
[----:B------:R2:W-:Y:S01]  /*2470*/  @!P0 STG.E.U8 desc[UR36][R6.64+0x1], R25 ;  /* 0x0000011906008986 */ /* 0x0005e2000c101124 */
[----:B------:R-:W-:Y:S02]  /*2480*/  ISETP.GE.AND P0, PT, R73, 0xa, PT ;  /* 0x0000000a4900780c */ /* 0x000fe40003f06270 */
[C---:B------:R-:W-:Y:S02]  /*2490*/  ISETP.LT.OR P2, PT, R72.reuse, 0x9, !P2 ;  /* 0x000000094800780c */ /* 0x040fe40005741670 */
[----:B------:R-:W-:-:S02]  /*24a0*/  ISETP.LT.OR P5, PT, R72, 0x1, !P1 ;  /* 0x000000014800780c */ /* 0x000fc40004fa1670 */
[----:B------:R-:W-:Y:S01]  /*24b0*/  ISETP.LT.OR P4, PT, R72, 0x1, !P0 ;  /* 0x000000014800780c */ /* 0x000fe20004781670 */
[----:B------:R-:W-:-:S12]  /*24c0*/  @P3 BRA `(.L_x_43) ;  /* 0x00000000000c3947 */ /* 0x000fd80003800000 */
[----:B------:R-:W3:Y:S02]  /*24d0*/  LDG.E.U8 R68, desc[UR36][R8.64] ;  /* 0x0000002408447981 */ /* 0x000ee4000c1e1100 */
[----:B---3--:R-:W-:-:S05]  /*24e0*/  PRMT R0, R68, 0x8880, RZ ;  /* 0x0000888044007816 */ /* 0x008fca00000000ff */
[----:B------:R-:W-:-:S07]  /*24f0*/  IMAD R13, R0, R59, RZ ;  /* 0x0000003b000d7224 */ /* 0x000fce00078e02ff */
.L_x_43:
[----:B------:R-:W-:Y:S05]  /*2500*/  BSYNC B1 ;  /* 0x0000000000017941 */ /* 0x000fea0003800000 */
.L_x_42:
[----:B------:R-:W-:Y:S01]  /*2510*/  @!P3 IMAD R11, R26, R58, R13 ;  /* 0x0000003a1a0bb224 */ /* 0x000fe200078e020d */
[----:B------:R-:W-:Y:S04]  /*2520*/  BSSY B1, `(.L_x_44) ;  /* 0x0000006000017945 */ /* 0x000fe80003800000 */
[----:B------:R3:W-:Y:S01]  /*2530*/  @!P3 STG.E.U8 desc[UR36][R4.64], R11 ;  /* 0x0000000b0400b986 */ /* 0x0007e2000c101124 */
[----:B------:R-:W-:Y:S05]  /*2540*/  @P2 BRA `(.L_x_45) ;  /* 0x00000000000c2947 */ /* 0x000fea0003800000 */
[----:B------:R-:W4:Y:S02]  /*2550*/  LDG.E.U8 R68, desc[UR36][R8.64+0x1] ;  /* 0x0000012408447981 */ /* 0x000f24000c1e1100 */
[----:B----4-:R-:W-:-:S05]  /*2560*/  PRMT R0, R68, 0x8880, RZ ;  /* 0x0000888044007816 */ /* 0x010fca00000000ff */
[----:B------:R-:W-:-:S07]  /*2570*/  IMAD R13, R0, R59, RZ ;  /* 0x0000003b000d7224 */ /* 0x000fce00078e02ff */
.L_x_45:
[----:B------:R-:W-:Y:S05]  /*2580*/  BSYNC B1 ;  /* 0x0000000000017941 */ /* 0x000fea0003800000 */
.L_x_44:
[----:B------:R-:W-:Y:S01]  /*2590*/  @!P2 IMAD R27, R27, R58, R13 ;  /* 0x0000003a1b1ba224 */ /* 0x000fe200078e020d */
[----:B------:R-:W-:Y:S04]  /*25a0*/  BSSY B1, `(.L_x_46) ;  /* 0x0000006000017945 */ /* 0x000fe80003800000 */
[----:B------:R4:W-:Y:S01]  /*25b0*/  @!P2 STG.E.U8 desc[UR36][R4.64+0x1], R27 ;  /* 0x0000011b0400a986 */ /* 0x0009e2000c101124 */
[----:B------:R-:W-:Y:S05]  /*25c0*/  @P5 BRA `(.L_x_47) ;  /* 0x00000000000c5947 */ /* 0x000fea0003800000 */
[----:B------:R-:W5:Y:S02]  /*25d0*/  LDG.E.U8 R68, desc[UR36][R2.64+0x8] ;  /* 0x0000082402447981 */ /* 0x000f64000c1e1100 */
[----:B-----5:R-:W-:-:S05]  /*25e0*/  PRMT R0, R68, 0x8880, RZ ;  /* 0x0000888044007816 */ /* 0x020fca00000000ff */
[----:B------:R-:W-:-:S07]  /*25f0*/  IMAD R13, R0, R59, RZ ;  /* 0x0000003b000d7224 */ /* 0x000fce00078e02ff */
.L_x_47:
[----:B------:R-:W-:Y:S05]  /*2600*/  BSYNC B1 ;  /* 0x0000000000017941 */ /* 0x000fea0003800000 */
.L_x_46:
[----:B---3--:R-:W-:Y:S01]  /*2610*/  @!P5 IMAD R11, R28, R58, R13 ;  /* 0x0000003a1c0bd224 */ /* 0x008fe200078e020d */
[----:B------:R-:W-:Y:S04]  /*2620*/  BSSY B1, `(.L_x_48) ;  /* 0x0000006000017945 */ /* 0x000fe80003800000 */
[----:B------:R3:W-:Y:S01]  /*2630*/  @!P5 STG.E.U8 desc[UR36][R6.64+0x8], R11 ;  /* 0x0000080b0600d986 */ /* 0x0007e2000c101124 */
[----:B------:R-:W-:Y:S05]  /*2640*/  @P4 BRA `(.L_x_49) ;  /* 0x00000000000c4947 */ /* 0x000fea0003800000 */
[----:B------:R-:W5:Y:S02]  /*2650*/  LDG.E.U8 R68, desc[UR36][R2.64+0x9] ;  /* 0x0000092402447981 */ /* 0x000f64000c1e1100 */
[----:B-----5:R-:W-:-:S05]  /*2660*/  PRMT R0, R68, 0x8880, RZ ;  /* 0x0000888044007816 */ /* 0x020fca00000000ff */
[----:B------:R-:W-:-:S07]  /*2670*/  IMAD R13, R0, R59, RZ ;  /* 0x0000003b000d7224 */ /* 0x000fce00078e02ff */
.L_x_49:
[----:B------:R-:W-:Y:S05]  /*2680*/  BSYNC B1 ;  /* 0x0000000000017941 */ /* 0x000fea0003800000 */
.L_x_48:
[C---:B------:R-:W-:Y:S01]  /*2690*/  ISETP.LT.OR P1, PT, R72.reuse, 0x9, !P1 ;  /* 0x000000094800780c */ /* 0x040fe20004f21670 */
[----:B------:R-:W-:Y:S01]  /*26a0*/  @!P4 IMAD R29, R29, R58, R13 ;  /* 0x0000003a1d1dc224 */ /* 0x000fe200078e020d */
[C---:B------:R-:W-:Y:S01]  /*26b0*/  ISETP.GE.AND P3, PT, R73.reuse, 0x11, PT ;  /* 0x000000114900780c */ /* 0x040fe20003f66270 */
[----:B------:R-:W-:Y:S01]  /*26c0*/  BSSY B1, `(.L_x_50) ;  /* 0x000000a000017945 */ /* 0x000fe20003800000 */
[----:B------:R-:W-:Y:S02]  /*26d0*/  ISETP.GE.AND P2, PT, R73, 0x12, PT ;  /* 0x000000124900780c */ /* 0x000fe40003f46270 */
[----:B------:R0:W-:Y:S01]  /*26e0*/  @!P4 STG.E.U8 desc[UR36][R6.64+0x9], R29 ;  /* 0x0000091d0600c986 */ /* 0x0001e2000c101124 */
[C---:B------:R-:W-:Y:S02]  /*26f0*/  ISETP.LT.OR P0, PT, R72.reuse, 0x9, !P0 ;  /* 0x000000094800780c */ /* 0x040fe40004701670 */
[C---:B------:R-:W-:Y:S02]  /*2700*/  ISETP.LT.OR P5, PT, R72.reuse, 0x1, !P3 ;  /* 0x000000014800780c */ /* 0x040fe40005fa1670 */
[----:B------:R-:W-:-:S02]  /*2710*/  ISETP.LT.OR P4, PT, R72, 0x1, !P2 ;  /* 0x000000014800780c */ /* 0x000fc40005781670 */
[----:B------:R-:W-:Y:S11]  /*2720*/  @P1 BRA `(.L_x_51) ;  /* 0x00000000000c1947 */ /* 0x000ff60003800000 */
[----:B------:R-:W5:Y:S02]  /*2730*/  LDG.E.U8 R68, desc[UR36][R8.64+0x8] ;  /* 0x0000082408447981 */ /* 0x000f64000c1e1100 */
[----:B-----5:R-:W-:-:S05]  /*2740*/  PRMT R0, R68, 0x8880, RZ ;  /* 0x0000888044007816 */ /* 0x020fca00000000ff */
[----:B------:R-:W-:-:S07]  /*2750*/  IMAD R13, R0, R59, RZ ;  /* 0x0000003b000d7224 */ /* 0x000fce00078e02ff */
.L_x_51:
[----:B------:R-:W-:Y:S05]  /*2760*/  BSYNC B1 ;  /* 0x0000000000017941 */ /* 0x000fea0003800000 */
.L_x_50:
[----:B---3--:R-:W-:Y:S01]  /*2770*/  @!P1 IMAD R11, R30, R58, R13 ;  /* 0x0000003a1e0b9224 */ /* 0x008fe200078e020d */
[----:B------:R-:W-:Y:S04]  /*2780*/  BSSY B1, `(.L_x_52) ;  /* 0x0000006000017945 */ /* 0x000fe80003800000 */
[----:B------:R3:W-:Y:S01]  /*2790*/  @!P1 STG.E.U8 desc[UR36][R4.64+0x8], R11 ;  /* 0x0000080b04009986 */ /* 0x0007e2000c101124 */
[----:B------:R-:W-:Y:S05]  /*27a0*/  @P0 BRA `(.L_x_53) ;  /* 0x00000000000c0947 */ /* 0x000fea0003800000 */
[----:B------:R-:W5:Y:S02]  /*27b0*/  LDG.E.U8 R68, desc[UR36][R8.64+0x9] ;  /* 0x0000092408447981 */ /* 0x000f64000c1e1100 */
[----:B-----5:R-:W-:-:S05]  /*27c0*/  PRMT R0, R68, 0x8880, RZ ;  /* 0x0000888044007816 */ /* 0x020fca00000000ff */
[----:B------:R-:W-:-:S07]  /*27d0*/  IMAD R13, R0, R59, RZ ;  /* 0x0000003b000d7224 */ /* 0x000fce00078e02ff */
.L_x_53:
[----:B------:R-:W-:Y:S05]  /*27e0*/  BSYNC B1 ;  /* 0x0000000000017941 */ /* 0x000fea0003800000 */
.L_x_52:
[----:B------:R-:W-:Y:S01]  /*27f0*/  @!P0 IMAD R31, R31, R58, R13 ;  /* 0x0000003a1f1f8224 */ /* 0x000fe200078e020d */
[----:B------:R-:W-:Y:S04]  /*2800*/  BSSY B1, `(.L_x_54) ;  /* 0x0000006000017945 */ /* 0x000fe80003800000 */
[----:B------:R0:W-:Y:S01]  /*2810*/  @!P0 STG.E.U8 desc[UR36][R4.64+0x9], R31 ;  /* 0x0000091f04008986 */ /* 0x0001e2000c101124 */
[----:B------:R-:W-:Y:S05]  /*2820*/  @P5 BRA `(.L_x_55) ;  /* 0x00000000000c5947 */ /* 0x000fea0003800000 */
[----:B------:R-:W5:Y:S02]  /*2830*/  LDG.E.U8 R68, desc[UR36][R2.64+0x10] ;  /* 0x0000102402447981 */ /* 0x000f64000c1e1100 */
[----:B-----5:R-:W-:-:S05]  /*2840*/  PRMT R0, R68, 0x8880, RZ ;  /* 0x0000888044007816 */ /* 0x020fca00000000ff */
[----:B------:R-:W-:-:S07]  /*2850*/  IMAD R13, R0, R59, RZ ;  /* 0x0000003b000d7224 */ /* 0x000fce00078e02ff */
.L_x_55:
[----:B------:R-:W-:Y:S05]  /*2860*/  BSYNC B1 ;  /* 0x0000000000017941 */ /* 0x000fea0003800000 */
.L_x_54:
[----:B---3--:R-:W-:Y:S01]  /*2870*/  @!P5 IMAD R11, R32, R58, R13 ;  /* 0x0000003a200bd224 */ /* 0x008fe200078e020d */
[----:B------:R-:W-:Y:S04]  /*2880*/  BSSY B1, `(.L_x_56) ;  /* 0x0000006000017945 */ /* 0x000fe80003800000 */
[----:B------:R3:W-:Y:S01]  /*2890*/  @!P5 STG.E.U8 desc[UR36][R6.64+0x10], R11 ;  /* 0x0000100b0600d986 */ /* 0x0007e2000c101124 */
[----:B------:R-:W-:Y:S05]  /*28a0*/  @P4 BRA `(.L_x_57) ;  /* 0x00000000000c4947 */ /* 0x000fea0003800000 */
[----:B------:R-:W5:Y:S02]  /*28b0*/  LDG.E.U8 R68, desc[UR36][R2.64+0x11] ;  /* 0x0000112402447981 */ /* 0x000f64000c1e1100 */
[----:B-----5:R-:W-:-:S05]  /*28c0*/  PRMT R0, R68, 0x8880, RZ ;  /* 0x0000888044007816 */ /* 0x020fca00000000ff */
[----:B------:R-:W-:-:S07]  /*28d0*/  IMAD R13, R0, R59, RZ ;  /* 0x0000003b000d7224 */ /* 0x000fce00078e02ff */
.L_x_57:
[----:B------:R-:W-:Y:S05]  /*28e0*/  BSYNC B1 ;  /* 0x0000000000017941 */ /* 0x000fea0003800000 */
.L_x_56:
        /* <DEDUP_REMOVED lines=13> */
.L_x_59:
[----:B------:R-:W-:Y:S05]  /*29c0*/  BSYNC B1 ;  /* 0x0000000000017941 */ /* 0x000fea0003800000 */
.L_x_58:
[----:B---3--:R-:W-:Y:S01]  /*29d0*/  @!P3 IMAD R11, R34, R58, R13 ;  /* 0x0000003a220bb224 */ /* 0x008fe200078e020d */
[----:B------:R-:W-:Y:S04]  /*29e0*/  BSSY B1, `(.L_x_60) ;  /* 0x0000006000017945 */ /* 0x000fe80003800000 */
[----:B------:R3:W-:Y:S01]  /*29f0*/  @!P3 STG.E.U8 desc[UR36][R4.64+0x10], R11 ;  /* 0x0000100b0400b986 */ /* 0x0007e2000c101124 */
[----:B------:R-:W-:Y:S05]  /*2a00*/  @P2 BRA `(.L_x_61) ;  /* 0x00000000000c2947 */ /* 0x000fea0003800000 */
[----:B------:R-:W5:Y:S02]  /*2a10*/  LDG.E.U8 R68, desc[UR36][R8.64+0x11] ;  /* 0x0000112408447981 */ /* 0x000f64000c1e1100 */
[----:B-----5:R-:W-:-:S05]  /*2a20*/  PRMT R0, R68, 0x8880, RZ ;  /* 0x0000888044007816 */ /* 0x020fca00000000ff */
[----:B------:R-:W-:-:S07]  /*2a30*/  IMAD R13, R0, R59, RZ ;  /* 0x0000003b000d7224 */ /* 0x000fce00078e02ff */
.L_x_61:
[----:B------:R-:W-:Y:S05]  /*2a40*/  BSYNC B1 ;  /* 0x0000000000017941 */ /* 0x000fea0003800000 */
.L_x_60:
[----:B------:R-:W-:Y:S01]  /*2a50*/  @!P2 IMAD R35, R35, R58, R13 ;  /* 0x0000003a2323a224 */ /* 0x000fe200078e020d */
[----:B------:R-:W-:Y:S04]  /*2a60*/  BSSY B1, `(.L_x_62) ;  /* 0x0000006000017945 */ /* 0x000fe80003800000 */
[----:B------:R0:W-:Y:S01]  /*2a70*/  @!P2 STG.E.U8 desc[UR36][R4.64+0x11], R35 ;  /* 0x000011230400a986 */ /* 0x0001e2000c101124 */
[----:B------:R-:W-:Y:S05]  /*2a80*/  @P5 BRA `(.L_x_63) ;  /* 0x00000000000c5947 */ /* 0x000fea0003800000 */
[----:B------:R-:W5:Y:S02]  /*2a90*/  LDG.E.U8 R68, desc[UR36][R2.64+0x18] ;  /* 0x0000182402447981 */ /* 0x000f64000c1e1100 */
[----:B-----5:R-:W-:-:S05]  /*2aa0*/  PRMT R0, R68, 0x8880, RZ ;  /* 0x0000888044007816 */ /* 0x020fca00000000ff */
[----:B------:R-:W-:-:S07]  /*2ab0*/  IMAD R13, R0, R59, RZ ;  /* 0x0000003b000d7224 */ /* 0x000fce00078e02ff */
.L_x_63:
[----:B------:R-:W-:Y:S05]  /*2ac0*/  BSYNC B1 ;  /* 0x0000000000017941 */ /* 0x000fea0003800000 */
.L_x_62:
[----:B---3--:R-:W-:Y:S01]  /*2ad0*/  @!P5 IMAD R11, R36, R58, R13 ;  /* 0x0000003a240bd224 */ /* 0x008fe200078e020d */
[----:B------:R-:W-:Y:S04]  /*2ae0*/  BSSY B1, `(.L_x_64) ;  /* 0x0000006000017945 */ /* 0x000fe80003800000 */
[----:B------:R3:W-:Y:S01]  /*2af0*/  @!P5 STG.E.U8 desc[UR36][R6.64+0x18], R11 ;  /* 0x0000180b0600d986 */ /* 0x0007e2000c101124 */
[----:B------:R-:W-:Y:S05]  /*2b00*/  @P4 BRA `(.L_x_65) ;  /* 0x00000000000c4947 */ /* 0x000fea0003800000 */
[----:B------:R-:W5:Y:S02]  /*2b10*/  LDG.E.U8 R68, desc[UR36][R2.64+0x19] ;  /* 0x0000192402447981 */ /* 0x000f64000c1e1100 */
[----:B-----5:R-:W-:-:S05]  /*2b20*/  PRMT R0, R68, 0x8880, RZ ;  /* 0x0000888044007816 */ /* 0x020fca00000000ff */
[----:B------:R-:W-:-:S07]  /*2b30*/  IMAD R13, R0, R59, RZ ;  /* 0x0000003b000d7224 */ /* 0x000fce00078e02ff */
.L_x_65:
[----:B------:R-:W-:Y:S05]  /*2b40*/  BSYNC B1 ;  /* 0x0000000000017941 */ /* 0x000fea0003800000 */
.L_x_64:
        /* <DEDUP_REMOVED lines=13> */
.L_x_67:
[----:B------:R-:W-:Y:S05]  /*2c20*/  BSYNC B1 ;  /* 0x0000000000017941 */ /* 0x000fea0003800000 */
.L_x_66:
[----:B---3--:R-:W-:Y:S01]  /*2c30*/  @!P1 IMAD R11, R38, R58, R13 ;  /* 0x0000003a260b9224 */ /* 0x008fe200078e020d */
[----:B------:R-:W-:Y:S04]  /*2c40*/  BSSY B1, `(.L_x_68) ;  /* 0x0000006000017945 */ /* 0x000fe80003800000 */
[----:B------:R3:W-:Y:S01]  /*2c50*/  @!P1 STG.E.U8 desc[UR36][R4.64+0x18], R11 ;  /* 0x0000180b04009986 */ /* 0x0007e2000c101124 */
[----:B------:R-:W-:Y:S05]  /*2c60*/  @P4 BRA `(.L_x_69) ;  /* 0x00000000000c4947 */ /* 0x000fea0003800000 */
[----:B------:R-:W5:Y:S02]  /*2c70*/  LDG.E.U8 R68, desc[UR36][R8.64+0x19] ;  /* 0x0000192408447981 */ /* 0x000f64000c1e1100 */
[----:B-----5:R-:W-:-:S05]  /*2c80*/  PRMT R0, R68, 0x8880, RZ ;  /* 0x0000888044007816 */ /* 0x020fca00000000ff */
[----:B------:R-:W-:-:S07]  /*2c90*/  IMAD R13, R0, R59, RZ ;  /* 0x0000003b000d7224 */ /* 0x000fce00078e02ff */
.L_x_69:
[----:B------:R-:W-:Y:S05]  /*2ca0*/  BSYNC B1 ;  /* 0x0000000000017941 */ /* 0x000fea0003800000 */
.L_x_68:
[----:B------:R-:W-:Y:S01]  /*2cb0*/  @!P4 IMAD R39, R39, R58, R13 ;  /* 0x0000003a2727c224 */ /* 0x000fe200078e020d */
[----:B------:R-:W-:Y:S04]  /*2cc0*/  BSSY B1, `(.L_x_70) ;  /* 0x0000006000017945 */ /* 0x000fe80003800000 */
[----:B------:R0:W-:Y:S01]  /*2cd0*/  @!P4 STG.E.U8 desc[UR36][R4.64+0x19], R39 ;  /* 0x000019270400c986 */ /* 0x0001e2000c101124 */
[----:B------:R-:W-:Y:S05]  /*2ce0*/  @P5 BRA `(.L_x_71) ;  /* 0x00000000000c5947 */ /* 0x000fea0003800000 */
[----:B------:R-:W5:Y:S02]  /*2cf0*/  LDG.E.U8 R68, desc[UR36][R2.64+0x20] ;  /* 0x0000202402447981 */ /* 0x000f64000c1e1100 */
[----:B-----5:R-:W-:-:S05]  /*2d00*/  PRMT R0, R68, 0x8880, RZ ;  /* 0x0000888044007816 */ /* 0x020fca00000000ff */
[----:B------:R-:W-:-:S07]  /*2d10*/  IMAD R13, R0, R59, RZ ;  /* 0x0000003b000d7224 */ /* 0x000fce00078e02ff */
.L_x_71:
[----:B------:R-:W-:Y:S05]  /*2d20*/  BSYNC B1 ;  /* 0x0000000000017941 */ /* 0x000fea0003800000 */
.L_x_70:
[----:B---3--:R-:W-:Y:S01]  /*2d30*/  @!P5 IMAD R11, R40, R58, R13 ;  /* 0x0000003a280bd224 */ /* 0x008fe200078e020d */
[----:B------:R-:W-:Y:S04]  /*2d40*/  BSSY B1, `(.L_x_72) ;  /* 0x0000006000017945 */ /* 0x000fe80003800000 */
[----:B------:R3:W-:Y:S01]  /*2d50*/  @!P5 STG.E.U8 desc[UR36][R6.64+0x20], R11 ;  /* 0x0000200b0600d986 */ /* 0x0007e2000c101124 */
[----:B------:R-:W-:Y:S05]  /*2d60*/  @P0 BRA `(.L_x_73) ;  /* 0x00000000000c0947 */ /* 0x000fea0003800000 */
[----:B------:R-:W5:Y:S02]  /*2d70*/  LDG.E.U8 R68, desc[UR36][R2.64+0x21] ;  /* 0x0000212402447981 */ /* 0x000f64000c1e1100 */
[----:B-----5:R-:W-:-:S05]  /*2d80*/  PRMT R0, R68, 0x8880, RZ ;  /* 0x0000888044007816 */ /* 0x020fca00000000ff */
[----:B------:R-:W-:-:S07]  /*2d90*/  IMAD R13, R0, R59, RZ ;  /* 0x0000003b000d7224 */ /* 0x000fce00078e02ff */
.L_x_73:
[----:B------:R-:W-:Y:S05]  /*2da0*/  BSYNC B1 ;  /* 0x0000000000017941 */ /* 0x000fea0003800000 */
.L_x_72:
        /* <DEDUP_REMOVED lines=13> */
.L_x_75:
[----:B------:R-:W-:Y:S05]  /*2e80*/  BSYNC B1 ;  /* 0x0000000000017941 */ /* 0x000fea0003800000 */
.L_x_74:
[----:B---3--:R-:W-:Y:S01]  /*2e90*/  @!P3 IMAD R11, R42, R58, R13 ;  /* 0x0000003a2a0bb224 */ /* 0x008fe200078e020d */
[----:B------:R-:W-:Y:S04]  /*2ea0*/  BSSY B1, `(.L_x_76) ;  /* 0x0000006000017945 */ /* 0x000fe80003800000 */
[----:B------:R3:W-:Y:S01]  /*2eb0*/  @!P3 STG.E.U8 desc[UR36][R4.64+0x20], R11 ;  /* 0x0000200b0400b986 */ /* 0x0007e2000c101124 */
[----:B------:R-:W-:Y:S05]  /*2ec0*/  @P2 BRA `(.L_x_77) ;  /* 0x00000000000c2947 */ /* 0x000fea0003800000 */
[----:B------:R-:W5:Y:S02]  /*2ed0*/  LDG.E.U8 R68, desc[UR36][R8.64+0x21] ;  /* 0x0000212408447981 */ /* 0x000f64000c1e1100 */
[----:B-----5:R-:W-:-:S05]  /*2ee0*/  PRMT R0, R68, 0x8880, RZ ;  /* 0x0000888044007816 */ /* 0x020fca00000000ff */
[----:B------:R-:W-:-:S07]  /*2ef0*/  IMAD R13, R0, R59, RZ ;  /* 0x0000003b000d7224 */ /* 0x000fce00078e02ff */
.L_x_77:
[----:B------:R-:W-:Y:S05]  /*2f00*/  BSYNC B1 ;  /* 0x0000000000017941 */ /* 0x000fea0003800000 */
.L_x_76:
[----:B------:R-:W-:Y:S01]  /*2f10*/  @!P2 IMAD R43, R43, R58, R13 ;  /* 0x0000003a2b2ba224 */ /* 0x000fe200078e020d */
[----:B------:R-:W-:Y:S04]  /*2f20*/  BSSY B1, `(.L_x_78) ;  /* 0x0000006000017945 */ /* 0x000fe80003800000 */
[----:B------:R0:W-:Y:S01]  /*2f30*/  @!P2 STG.E.U8 desc[UR36][R4.64+0x21], R43 ;  /* 0x0000212b0400a986 */ /* 0x0001e2000c101124 */
[----:B------:R-:W-:Y:S05]  /*2f40*/  @P0 BRA `(.L_x_79) ;  /* 0x00000000000c0947 */ /* 0x000fea0003800000 */
[----:B------:R-:W5:Y:S02]  /*2f50*/  LDG.E.U8 R68, desc[UR36][R2.64+0x28] ;  /* 0x0000282402447981 */ /* 0x000f64000c1e1100 */
[----:B-----5:R-:W-:-:S05]  /*2f60*/  PRMT R0, R68, 0x8880, RZ ;  /* 0x0000888044007816 */ /* 0x020fca00000000ff */
[----:B------:R-:W-:-:S07]  /*2f70*/  IMAD R13, R0, R59, RZ ;  /* 0x0000003b000d7224 */ /* 0x000fce00078e02ff */
.L_x_79:
[----:B------:R-:W-:Y:S05]  /*2f80*/  BSYNC B1 ;  /* 0x0000000000017941 */ /* 0x000fea0003800000 */
.L_x_78:
[----:B---3--:R-:W-:Y:S01]  /*2f90*/  @!P0 IMAD R11, R44, R58, R13 ;  /* 0x0000003a2c0b8224 */ /* 0x008fe200078e020d */
[----:B------:R-:W-:Y:S04]  /*2fa0*/  BSSY B1, `(.L_x_80) ;  /* 0x0000006000017945 */ /* 0x000fe80003800000 */
[----:B------:R3:W-:Y:S01]  /*2fb0*/  @!P0 STG.E.U8 desc[UR36][R6.64+0x28], R11 ;  /* 0x0000280b06008986 */ /* 0x0007e2000c101124 */
[----:B------:R-:W-:Y:S05]  /*2fc0*/  @P5 BRA `(.L_x_81) ;  /* 0x00000000000c5947 */ /* 0x000fea0003800000 */
[----:B------:R-:W5:Y:S02]  /*2fd0*/  LDG.E.U8 R68, desc[UR36][R2.64+0x29] ;  /* 0x0000292402447981 */ /* 0x000f64000c1e1100 */
[----:B-----5:R-:W-:-:S05]  /*2fe0*/  PRMT R0, R68, 0x8880, RZ ;  /* 0x0000888044007816 */ /* 0x020fca00000000ff */
[----:B------:R-:W-:-:S07]  /*2ff0*/  IMAD R13, R0, R59, RZ ;  /* 0x0000003b000d7224 */ /* 0x000fce00078e02ff */
.L_x_81:
[----:B------:R-:W-:Y:S05]  /*3000*/  BSYNC B1 ;  /* 0x0000000000017941 */ /* 0x000fea0003800000 */
.L_x_80:
        /* <DEDUP_REMOVED lines=13> */
.L_x_83:
[----:B------:R-:W-:Y:S05]  /*30e0*/  BSYNC B1 ;  /* 0x0000000000017941 */ /* 0x000fea0003800000 */
.L_x_82:
[----:B---3--:R-:W-:Y:S01]  /*30f0*/  @!P4 IMAD R11, R46, R58, R13 ;  /* 0x0000003a2e0bc224 */ /* 0x008fe200078e020d */
[----:B------:R-:W-:Y:S04]  /*3100*/  BSSY B1, `(.L_x_84) ;  /* 0x0000006000017945 */ /* 0x000fe80003800000 */
[----:B------:R3:W-:Y:S01]  /*3110*/  @!P4 STG.E.U8 desc[UR36][R4.64+0x28], R11 ;  /* 0x0000280b0400c986 */ /* 0x0007e2000c101124 */
[----:B------:R-:W-:Y:S05]  /*3120*/  @P1 BRA `(.L_x_85) ;  /* 0x00000000000c1947 */ /* 0x000fea0003800000 */
[----:B------:R-:W5:Y:S02]  /*3130*/  LDG.E.U8 R68, desc[UR36][R8.64+0x29] ;  /* 0x0000292408447981 */ /* 0x000f64000c1e1100 */
[----:B-----5:R-:W-:-:S05]  /*3140*/  PRMT R0, R68, 0x8880, RZ ;  /* 0x0000888044007816 */ /* 0x020fca00000000ff */
[----:B------:R-:W-:-:S07]  /*3150*/  IMAD R13, R0, R59, RZ ;  /* 0x0000003b000d7224 */ /* 0x000fce00078e02ff */
.L_x_85:
[----:B------:R-:W-:Y:S05]  /*3160*/  BSYNC B1 ;  /* 0x0000000000017941 */ /* 0x000fea0003800000 */
.L_x_84:
[----:B------:R-:W-:Y:S01]  /*3170*/  @!P1 IMAD R47, R47, R58, R13 ;  /* 0x0000003a2f2f9224 */ /* 0x000fe200078e020d */
[----:B------:R-:W-:Y:S04]  /*3180*/  BSSY B1, `(.L_x_86) ;  /* 0x0000006000017945 */ /* 0x000fe80003800000 */
[----:B------:R0:W-:Y:S01]  /*3190*/  @!P1 STG.E.U8 desc[UR36][R4.64+0x29], R47 ;  /* 0x0000292f04009986 */ /* 0x0001e2000c101124 */
[----:B------:R-:W-:Y:S05]  /*31a0*/  @P3 BRA `(.L_x_87) ;  /* 0x00000000000c3947 */ /* 0x000fea0003800000 */
[----:B------:R-:W5:Y:S02]  /*31b0*/  LDG.E.U8 R68, desc[UR36][R2.64+0x30] ;  /* 0x0000302402447981 */ /* 0x000f64000c1e1100 */
[----:B-----5:R-:W-:-:S05]  /*31c0*/  PRMT R0, R68, 0x8880, RZ ;  /* 0x0000888044007816 */ /* 0x020fca00000000ff */
[----:B------:R-:W-:-:S07]  /*31d0*/  IMAD R13, R0, R59, RZ ;  /* 0x0000003b000d7224 */ /* 0x000fce00078e02ff */
.L_x_87:
[----:B------:R-:W-:Y:S05]  /*31e0*/  BSYNC B1 ;  /* 0x0000000000017941 */ /* 0x000fea0003800000 */
.L_x_86:
[----:B---3--:R-:W-:Y:S01]  /*31f0*/  @!P3 IMAD R11, R48, R58, R13 ;  /* 0x0000003a300bb224 */ /* 0x008fe200078e020d */
[----:B------:R-:W-:Y:S04]  /*3200*/  BSSY B1, `(.L_x_88) ;  /* 0x0000006000017945 */ /* 0x000fe80003800000 */
[----:B------:R3:W-:Y:S01]  /*3210*/  @!P3 STG.E.U8 desc[UR36][R6.64+0x30], R11 ;  /* 0x0000300b0600b986 */ /* 0x0007e2000c101124 */
[----:B------:R-:W-:Y:S05]  /*3220*/  @P5 BRA `(.L_x_89) ;  /* 0x00000000000c5947 */ /* 0x000fea0003800000 */
[----:B------:R-:W5:Y:S02]  /*3230*/  LDG.E.U8 R68, desc[UR36][R2.64+0x31] ;  /* 0x0000312402447981 */ /* 0x000f64000c1e1100 */
[----:B-----5:R-:W-:-:S05]  /*3240*/  PRMT R0, R68, 0x8880, RZ ;  /* 0x0000888044007816 */ /* 0x020fca00000000ff */
[----:B------:R-:W-:-:S07]  /*3250*/  IMAD R13, R0, R59, RZ ;  /* 0x0000003b000d7224 */ /* 0x000fce00078e02ff */
.L_x_89:
[----:B------:R-:W-:Y:S05]  /*3260*/  BSYNC B1 ;  /* 0x0000000000017941 */ /* 0x000fea0003800000 */
.L_x_88:
        /* <DEDUP_REMOVED lines=9> */
[----:B------:R-:W-:Y:S01]  /*3300*/  ISETP.LT.OR P3, PT, R72, 0x9, !P3 ;  /* 0x000000094800780c */ /* 0x000fe20005f61670 */
[----:B------:R-:W-:-:S12]  /*3310*/  @P2 BRA `(.L_x_91) ;  /* 0x00000000000c2947 */ /* 0x000fd80003800000 */
[----:B------:R-:W5:Y:S02]  /*3320*/  LDG.E.U8 R68, desc[UR36][R8.64+0x30] ;  /* 0x0000302408447981 */ /* 0x000f64000c1e1100 */
[----:B-----5:R-:W-:-:S05]  /*3330*/  PRMT R0, R68, 0x8880, RZ ;  /* 0x0000888044007816 */ /* 0x020fca00000000ff */
[----:B------:R-:W-:-:S07]  /*3340*/  IMAD R13, R0, R59, RZ ;  /* 0x0000003b000d7224 */ /* 0x000fce00078e02ff */
.L_x_91:
[----:B------:R-:W-:Y:S05]  /*3350*/  BSYNC B1 ;  /* 0x0000000000017941 */ /* 0x000fea0003800000 */
.L_x_90:
[----:B---3--:R-:W-:Y:S01]  /*3360*/  @!P2 IMAD R11, R50, R58, R13 ;  /* 0x0000003a320ba224 */ /* 0x008fe200078e020d */
[----:B------:R-:W-:Y:S04]  /*3370*/  BSSY B1, `(.L_x_92) ;  /* 0x0000006000017945 */ /* 0x000fe80003800000 */
[----:B------:R3:W-:Y:S01]  /*3380*/  @!P2 STG.E.U8 desc[UR36][R4.64+0x30], R11 ;  /* 0x0000300b0400a986 */ /* 0x0007e2000c101124 */
[----:B------:R-:W-:Y:S05]  /*3390*/  @P0 BRA `(.L_x_93) ;  /* 0x00000000000c0947 */ /* 0x000fea0003800000 */
[----:B------:R-:W5:Y:S02]  /*33a0*/  LDG.E.U8 R68, desc[UR36][R8.64+0x31] ;  /* 0x0000312408447981 */ /* 0x000f64000c1e1100 */
[----:B-----5:R-:W-:-:S05]  /*33b0*/  PRMT R0, R68, 0x8880, RZ ;  /* 0x0000888044007816 */ /* 0x020fca00000000ff */
[----:B------:R-:W-:-:S07]  /*33c0*/  IMAD R13, R0, R59, RZ ;  /* 0x0000003b000d7224 */ /* 0x000fce00078e02ff */
.L_x_93:
[----:B------:R-:W-:Y:S05]  /*33d0*/  BSYNC B1 ;  /* 0x0000000000017941 */ /* 0x000fea0003800000 */
.L_x_92:
[----:B------:R-:W-:Y:S01]  /*33e0*/  @!P0 IMAD R51, R51, R58, R13 ;  /* 0x0000003a33338224 */ /* 0x000fe200078e020d */
[----:B------:R-:W-:Y:S04]  /*33f0*/  BSSY B1, `(.L_x_94) ;  /* 0x0000006000017945 */ /* 0x000fe80003800000 */
[----:B------:R0:W-:Y:S01]  /*3400*/  @!P0 STG.E.U8 desc[UR36][R4.64+0x31], R51 ;  /* 0x0000313304008986 */ /* 0x0001e2000c101124 */
[----:B------:R-:W-:Y:S05]  /*3410*/  @P5 BRA `(.L_x_95) ;  /* 0x00000000000c5947 */ /* 0x000fea0003800000 */
[----:B------:R-:W5:Y:S02]  /*3420*/  LDG.E.U8 R68, desc[UR36][R2.64+0x38] ;  /* 0x0000382402447981 */ /* 0x000f64000c1e1100 */
[----:B-----5:R-:W-:-:S05]  /*3430*/  PRMT R0, R68, 0x8880, RZ ;  /* 0x0000888044007816 */ /* 0x020fca00000000ff */
[----:B------:R-:W-:-:S07]  /*3440*/  IMAD R13, R0, R59, RZ ;  /* 0x0000003b000d7224 */ /* 0x000fce00078e02ff */
.L_x_95:
[----:B------:R-:W-:Y:S05]  /*3450*/  BSYNC B1 ;  /* 0x0000000000017941 */ /* 0x000fea0003800000 */
.L_x_94:
[----:B---3--:R-:W-:Y:S01]  /*3460*/  @!P5 IMAD R11, R52, R58, R13 ;  /* 0x0000003a340bd224 */ /* 0x008fe200078e020d */
[----:B------:R-:W-:Y:S04]  /*3470*/  BSSY B1, `(.L_x_96) ;  /* 0x0000006000017945 */ /* 0x000fe80003800000 */
[----:B------:R3:W-:Y:S01]  /*3480*/  @!P5 STG.E.U8 desc[UR36][R6.64+0x38], R11 ;  /* 0x0000380b0600d986 */ /* 0x0007e2000c101124 */
[----:B------:R-:W-:Y:S05]  /*3490*/  @P4 BRA `(.L_x_97) ;  /* 0x00000000000c4947 */ /* 0x000fea0003800000 */
[----:B------:R-:W5:Y:S02]  /*34a0*/  LDG.E.U8 R68, desc[UR36][R2.64+0x39] ;  /* 0x0000392402447981 */ /* 0x000f64000c1e1100 */
[----:B-----5:R-:W-:-:S05]  /*34b0*/  PRMT R0, R68, 0x8880, RZ ;  /* 0x0000888044007816 */ /* 0x020fca00000000ff */
[----:B------:R-:W-:-:S07]  /*34c0*/  IMAD R13, R0, R59, RZ ;  /* 0x0000003b000d7224 */ /* 0x000fce00078e02ff */
.L_x_97:
[----:B------:R-:W-:Y:S05]  /*34d0*/  BSYNC B1 ;  /* 0x0000000000017941 */ /* 0x000fea0003800000 */
.L_x_96:
[----:B------:R-:W-:Y:S01]  /*34e0*/  @!P4 IMAD R53, R53, R58, R13 ;  /* 0x0000003a3535c224 */ /* 0x000fe200078e020d */
[----:B------:R-:W-:Y:S04]  /*34f0*/  BSSY B1, `(.L_x_98) ;  /* 0x0000006000017945 */ /* 0x000fe80003800000 */
[----:B------:R0:W-:Y:S01]  /*3500*/  @!P4 STG.E.U8 desc[UR36][R6.64+0x39], R53 ;  /* 0x000039350600c986 */ /* 0x0001e2000c101124 */
[----:B------:R-:W-:Y:S05]  /*3510*/  @P3 BRA `(.L_x_99) ;  /* 0x00000000000c3947 */ /* 0x000fea0003800000 */
[----:B------:R-:W5:Y:S02]  /*3520*/  LDG.E.U8 R68, desc[UR36][R8.64+0x38] ;  /* 0x0000382408447981 */ /* 0x000f64000c1e1100 */
[----:B-----5:R-:W-:-:S05]  /*3530*/  PRMT R0, R68, 0x8880, RZ ;  /* 0x0000888044007816 */ /* 0x020fca00000000ff */
[----:B------:R-:W-:-:S07]  /*3540*/  IMAD R13, R0, R59, RZ ;  /* 0x0000003b000d7224 */ /* 0x000fce00078e02ff */
.L_x_99:
[----:B------:R-:W-:Y:S05]  /*3550*/  BSYNC B1 ;  /* 0x0000000000017941 */ /* 0x000fea0003800000 */
.L_x_98:
[----:B0-----:R-:W-:Y:S01]  /*3560*/  @!P3 IMAD R3, R54, R58, R13 ;  /* 0x0000003a3603b224 */ /* 0x001fe200078e020d */
[----:B------:R-:W-:Y:S01]  /*3570*/  ISETP.LT.OR P1, PT, R72, 0x9, !P1 ;  /* 0x000000094800780c */ /* 0x000fe20004f21670 */
[----:B------:R-:W-:Y:S03]  /*3580*/  BSSY B1, `(.L_x_100) ;  /* 0x0000006000017945 */ /* 0x000fe60003800000 */
[----:B------:R0:W-:Y:S09]  /*3590*/  @!P3 STG.E.U8 desc[UR36][R4.64+0x38], R3 ;  /* 0x000038030400b986 */ /* 0x0001f2000c101124 */
[----:B------:R-:W-:Y:S05]  /*35a0*/  @P1 BRA `(.L_x_101) ;  /* 0x00000000000c1947 */ /* 0x000fea0003800000 */
[----:B------:R-:W5:Y:S02]  /*35b0*/  LDG.E.U8 R68, desc[UR36][R8.64+0x39] ;  /* 0x0000392408447981 */ /* 0x000f64000c1e1100 */
[----:B-----5:R-:W-:-:S05]  /*35c0*/  PRMT R0, R68, 0x8880, RZ ;  /* 0x0000888044007816 */ /* 0x020fca00000000ff */
[----:B------:R-:W-:-:S07]  /*35d0*/  IMAD R13, R0, R59, RZ ;  /* 0x0000003b000d7224 */ /* 0x000fce00078e02ff */
.L_x_101:
[----:B------:R-:W-:Y:S05]  /*35e0*/  BSYNC B1 ;  /* 0x0000000000017941 */ /* 0x000fea0003800000 */
.L_x_100:
[----:B------:R-:W-:Y:S01]  /*35f0*/  IMAD R13, R55, R58, R13 ;  /* 0x0000003a370d7224 */ /* 0x000fe200078e020d */
[----:B------:R-:W-:Y:S06]  /*3600*/  @P1 BRA `(.L_x_102) ;  /* 0x0000000400c81947 */ /* 0x000fec0003800000 */
[----:B------:R0:W-:Y:S01]  /*3610*/  STG.E.U8 desc[UR36][R4.64+0x39], R13 ;  /* 0x0000390d04007986 */ /* 0x0001e2000c101124 */
[----:B------:R-:W-:Y:S05]  /*3620*/  BRA `(.L_x_102) ;  /* 0x0000000400c07947 */ /* 0x000fea0003800000 */
.L_x_37:
[C---:B------:R-:W-:Y:S02]  /*3630*/  ISETP.GE.AND P1, PT, R73.reuse, 0x1, PT ;  /* 0x000000014900780c */ /* 0x040fe40003f26270 */
[----:B------:R-:W-:Y:S02]  /*3640*/  ISETP.GE.AND P0, PT, R73, 0x2, PT ;  /* 0x000000024900780c */ /* 0x000fe40003f06270 */
[C---:B------:R-:W-:Y:S02]  /*3650*/  ISETP.LT.OR P4, PT, R72.reuse, 0x1, !P1 ;  /* 0x000000014800780c */ /* 0x040fe40004f81670 */
[C---:B------:R-:W-:Y:S02]  /*3660*/  ISETP.LT.OR P5, PT, R72.reuse, 0x1, !P0 ;  /* 0x000000014800780c */ /* 0x040fe400047a1670 */
[C---:B------:R-:W-:Y:S02]  /*3670*/  ISETP.LT.OR P1, PT, R72.reuse, 0x9, !P1 ;  /* 0x000000094800780c */ /* 0x040fe40004f21670 */
[----:B------:R-:W-:-:S02]  /*3680*/  ISETP.LT.OR P0, PT, R72, 0x9, !P0 ;  /* 0x000000094800780c */ /* 0x000fc40004701670 */
[C---:B------:R-:W-:Y:S02]  /*3690*/  ISETP.GE.AND P3, PT, R73.reuse, 0x9, PT ;  /* 0x000000094900780c */ /* 0x040fe40003f66270 */
[----:B------:R-:W-:-:S03]  /*36a0*/  ISETP.GE.AND P2, PT, R73, 0xa, PT ;  /* 0x0000000a4900780c */ /* 0x000fc60003f46270 */
[-C--:B------:R-:W-:Y:S02]  /*36b0*/  @!P4 IMAD R3, R24, R58.reuse, RZ ;  /* 0x0000003a1803c224 */ /* 0x080fe400078e02ff */
[-C--:B------:R-:W-:Y:S02]  /*36c0*/  @!P5 IMAD R25, R25, R58.reuse, RZ ;  /* 0x0000003a1919d224 */ /* 0x080fe400078e02ff */
[-C--:B------:R-:W-:Y:S01]  /*36d0*/  @!P1 IMAD R9, R26, R58.reuse, RZ ;  /* 0x0000003a1a099224 */ /* 0x080fe200078e02ff */
[----:B------:R0:W-:Y:S01]  /*36e0*/  @!P4 STG.E.U8 desc[UR36][R6.64], R3 ;  /* 0x000000030600c986 */ /* 0x0001e2000c101124 */
[C---:B------:R-:W-:Y:S01]  /*36f0*/  ISETP.LT.OR P4, PT, R72.reuse, 0x1, !P3 ;  /* 0x000000014800780c */ /* 0x040fe20005f81670 */
[----:B------:R-:W-:Y:S02]  /*3700*/  @!P0 IMAD R27, R27, R58, RZ ;  /* 0x0000003a1b1b8224 */ /* 0x000fe400078e02ff */
[----:B------:R-:W-:Y:S01]  /*3710*/  @!P5 STG.E.U8 desc[UR36][R6.64+0x1], R25 ;  /* 0x000001190600d986 */ /* 0x000fe2000c101124 */
[----:B------:R-:W-:-:S02]  /*3720*/  ISETP.LT.OR P5, PT, R72, 0x1, !P2 ;  /* 0x000000014800780c */ /* 0x000fc400057a1670 */
[C---:B------:R-:W-:Y:S01]  /*3730*/  ISETP.LT.OR P2, PT, R72.reuse, 0x9, !P2 ;  /* 0x000000094800780c */ /* 0x040fe20005741670 */
[----:B------:R1:W-:Y:S01]  /*3740*/  @!P1 STG.E.U8 desc[UR36][R4.64], R9 ;  /* 0x0000000904009986 */ /* 0x0003e2000c101124 */
[----:B------:R-:W-:Y:S02]  /*3750*/  ISETP.LT.OR P1, PT, R72, 0x9, !P3 ;  /* 0x000000094800780c */ /* 0x000fe40005f21670 */
[C---:B------:R-:W-:Y:S01]  /*3760*/  ISETP.GE.AND P3, PT, R73.reuse, 0x11, PT ;  /* 0x000000114900780c */ /* 0x040fe20003f66270 */
[----:B------:R-:W-:Y:S01]  /*3770*/  @!P0 STG.E.U8 desc[UR36][R4.64+0x1], R27 ;  /* 0x0000011b04008986 */ /* 0x000fe2000c101124 */
[----:B------:R-:W-:Y:S01]  /*3780*/  ISETP.GE.AND P0, PT, R73, 0x12, PT ;  /* 0x000000124900780c */ /* 0x000fe20003f06270 */
[----:B------:R-:W-:-:S04]  /*3790*/  @!P4 IMAD R11, R28, R58, RZ ;  /* 0x0000003a1c0bc224 */ /* 0x000fc800078e02ff */
[-C--:B------:R-:W-:Y:S01]  /*37a0*/  @!P5 IMAD R29, R29, R58.reuse, RZ ;  /* 0x0000003a1d1dd224 */ /* 0x080fe200078e02ff */
[----:B------:R-:W-:Y:S01]  /*37b0*/  @!P4 STG.E.U8 desc[UR36][R6.64+0x8], R11 ;  /* 0x0000080b0600c986 */ /* 0x000fe2000c101124 */
[C---:B------:R-:W-:Y:S01]  /*37c0*/  ISETP.LT.OR P4, PT, R72.reuse, 0x1, !P3 ;  /* 0x000000014800780c */ /* 0x040fe20005f81670 */
[-C--:B------:R-:W-:Y:S02]  /*37d0*/  @!P2 IMAD R31, R31, R58.reuse, RZ ;  /* 0x0000003a1f1fa224 */ /* 0x080fe400078e02ff */
[----:B------:R-:W-:Y:S01]  /*37e0*/  @!P5 STG.E.U8 desc[UR36][R6.64+0x9], R29 ;  /* 0x0000091d0600d986 */ /* 0x000fe2000c101124 */
[----:B------:R-:W-:Y:S01]  /*37f0*/  ISETP.LT.OR P5, PT, R72, 0x1, !P0 ;  /* 0x000000014800780c */ /* 0x000fe200047a1670 */
[----:B0-----:R-:W-:Y:S01]  /*3800*/  @!P1 IMAD R3, R30, R58, RZ ;  /* 0x0000003a1e039224 */ /* 0x001fe200078e02ff */
[----:B------:R-:W-:Y:S01]  /*3810*/  ISETP.LT.OR P0, PT, R72, 0x9, !P0 ;  /* 0x000000094800780c */ /* 0x000fe20004701670 */
[----:B------:R-:W-:Y:S01]  /*3820*/  @!P2 STG.E.U8 desc[UR36][R4.64+0x9], R31 ;  /* 0x0000091f0400a986 */ /* 0x000fe2000c101124 */
[----:B------:R-:W-:-:S03]  /*3830*/  ISETP.GE.AND P2, PT, R73, 0x19, PT ;  /* 0x000000194900780c */ /* 0x000fc60003f46270 */
[----:B------:R0:W-:Y:S01]  /*3840*/  @!P1 STG.E.U8 desc[UR36][R4.64+0x8], R3 ;  /* 0x0000080304009986 */ /* 0x0001e2000c101124 */
[----:B------:R-:W-:Y:S01]  /*3850*/  ISETP.LT.OR P1, PT, R72, 0x9, !P3 ;  /* 0x000000094800780c */ /* 0x000fe20005f21670 */
[----:B-1----:R-:W-:Y:S01]  /*3860*/  @!P4 IMAD R9, R32, R58, RZ ;  /* 0x0000003a2009c224 */ /* 0x002fe200078e02ff */
[----:B------:R-:W-:-:S03]  /*3870*/  ISETP.GE.AND P3, PT, R73, 0x1a, PT ;  /* 0x0000001a4900780c */ /* 0x000fc60003f66270 */
[-C--:B------:R-:W-:Y:S01]  /*3880*/  @!P5 IMAD R33, R33, R58.reuse, RZ ;  /* 0x0000003a2121d224 */ /* 0x080fe200078e02ff */
[----:B------:R-:W-:Y:S01]  /*3890*/  @!P4 STG.E.U8 desc[UR36][R6.64+0x10], R9 ;  /* 0x000010090600c986 */ /* 0x000fe2000c101124 */
[C---:B------:R-:W-:Y:S01]  /*38a0*/  ISETP.LT.OR P4, PT, R72.reuse, 0x1, !P3 ;  /* 0x000000014800780c */ /* 0x040fe20005f81670 */
[-C--:B------:R-:W-:Y:S01]  /*38b0*/  @!P0 IMAD R35, R35, R58.reuse, RZ ;  /* 0x0000003a23238224 */ /* 0x080fe200078e02ff */
[C---:B------:R-:W-:Y:S01]  /*38c0*/  ISETP.LT.OR P3, PT, R72.reuse, 0x9, !P3 ;  /* 0x000000094800780c */ /* 0x040fe20005f61670 */
[----:B------:R-:W-:Y:S01]  /*38d0*/  @!P5 STG.E.U8 desc[UR36][R6.64+0x11], R33 ;  /* 0x000011210600d986 */ /* 0x000fe2000c101124 */
[----:B------:R-:W-:Y:S02]  /*38e0*/  ISETP.LT.OR P5, PT, R72, 0x1, !P2 ;  /* 0x000000014800780c */ /* 0x000fe400057a1670 */
[----:B0-----:R-:W-:Y:S01]  /*38f0*/  @!P1 IMAD R3, R34, R58, RZ ;  /* 0x0000003a22039224 */ /* 0x001fe200078e02ff */
[----:B------:R-:W-:Y:S01]  /*3900*/  @!P0 STG.E.U8 desc[UR36][R4.64+0x11], R35 ;  /* 0x0000112304008986 */ /* 0x000fe2000c101124 */
[----:B------:R-:W-:-:S02]  /*3910*/  ISETP.LT.OR P2, PT, R72, 0x9, !P2 ;  /* 0x000000094800780c */ /* 0x000fc40005741670 */
[C---:B------:R-:W-:Y:S01]  /*3920*/  ISETP.GE.AND P0, PT, R73.reuse, 0x21, PT ;  /* 0x000000214900780c */ /* 0x040fe20003f06270 */
[----:B------:R0:W-:Y:S01]  /*3930*/  @!P1 STG.E.U8 desc[UR36][R4.64+0x10], R3 ;  /* 0x0000100304009986 */ /* 0x0001e2000c101124 */
[----:B------:R-:W-:Y:S01]  /*3940*/  ISETP.GE.AND P1, PT, R73, 0x22, PT ;  /* 0x000000224900780c */ /* 0x000fe20003f26270 */
[-C--:B------:R-:W-:Y:S02]  /*3950*/  @!P4 IMAD R37, R37, R58.reuse, RZ ;  /* 0x0000003a2525c224 */ /* 0x080fe400078e02ff */
[-C--:B------:R-:W-:Y:S02]  /*3960*/  @!P3 IMAD R39, R39, R58.reuse, RZ ;  /* 0x0000003a2727b224 */ /* 0x080fe400078e02ff */
[-C--:B------:R-:W-:Y:S01]  /*3970*/  @!P5 IMAD R11, R36, R58.reuse, RZ ;  /* 0x0000003a240bd224 */ /* 0x080fe200078e02ff */
[----:B------:R-:W-:Y:S01]  /*3980*/  @!P4 STG.E.U8 desc[UR36][R6.64+0x19], R37 ;  /* 0x000019250600c986 */ /* 0x000fe2000c101124 */
[C---:B------:R-:W-:Y:S02]  /*3990*/  ISETP.LT.OR P4, PT, R72.reuse, 0x1, !P0 ;  /* 0x000000014800780c */ /* 0x040fe40004781670 */
[C---:B------:R-:W-:Y:S01]  /*39a0*/  ISETP.LT.OR P0, PT, R72.reuse, 0x9, !P0 ;  /* 0x000000094800780c */ /* 0x040fe20004701670 */
[----:B------:R-:W-:Y:S01]  /*39b0*/  @!P5 STG.E.U8 desc[UR36][R6.64+0x18], R11 ;  /* 0x0000180b0600d986 */ /* 0x000fe2000c101124 */
[----:B------:R-:W-:Y:S01]  /*39c0*/  ISETP.LT.OR P5, PT, R72, 0x1, !P1 ;  /* 0x000000014800780c */ /* 0x000fe20004fa1670 */
[----:B0-----:R-:W-:Y:S01]  /*39d0*/  @!P2 IMAD R3, R38, R58, RZ ;  /* 0x0000003a2603a224 */ /* 0x001fe200078e02ff */
[----:B------:R-:W-:Y:S01]  /*39e0*/  ISETP.LT.OR P1, PT, R72, 0x9, !P1 ;  /* 0x000000094800780c */ /* 0x000fe20004f21670 */
[----:B------:R-:W-:Y:S01]  /*39f0*/  @!P3 STG.E.U8 desc[UR36][R4.64+0x19], R39 ;  /* 0x000019270400b986 */ /* 0x000fe2000c101124 */
[----:B------:R-:W-:-:S03]  /*3a00*/  ISETP.GE.AND P3, PT, R73, 0x29, PT ;  /* 0x000000294900780c */ /* 0x000fc60003f66270 */
[----:B------:R0:W-:Y:S01]  /*3a10*/  @!P2 STG.E.U8 desc[UR36][R4.64+0x18], R3 ;  /* 0x000018030400a986 */ /* 0x0001e2000c101124 */
[----:B------:R-:W-:Y:S01]  /*3a20*/  ISETP.GE.AND P2, PT, R73, 0x2a, PT ;  /* 0x0000002a4900780c */ /* 0x000fe20003f46270 */
[----:B------:R-:W-:-:S04]  /*3a30*/  @!P4 IMAD R9, R40, R58, RZ ;  /* 0x0000003a2809c224 */ /* 0x000fc800078e02ff */
[-C--:B------:R-:W-:Y:S01]  /*3a40*/  @!P5 IMAD R41, R41, R58.reuse, RZ ;  /* 0x0000003a2929d224 */ /* 0x080fe200078e02ff */
[----:B------:R-:W-:Y:S01]  /*3a50*/  @!P4 STG.E.U8 desc[UR36][R6.64+0x20], R9 ;  /* 0x000020090600c986 */ /* 0x000fe2000c101124 */
[C---:B------:R-:W-:Y:S01]  /*3a60*/  ISETP.LT.OR P4, PT, R72.reuse, 0x1, !P3 ;  /* 0x000000014800780c */ /* 0x040fe20005f81670 */
[-C--:B------:R-:W-:Y:S01]  /*3a70*/  @!P1 IMAD R43, R43, R58.reuse, RZ ;  /* 0x0000003a2b2b9224 */ /* 0x080fe200078e02ff */
        /* <DEDUP_REMOVED lines=25> */
[----:B------:R1:W-:Y:S01]  /*3c10*/  @!P4 STG.E.U8 desc[UR36][R6.64+0x30], R9 ;  /* 0x000030090600c986 */ /* 0x0003e2000c101124 */
[C---:B------:R-:W-:Y:S01]  /*3c20*/  ISETP.LT.OR P4, PT, R72.reuse, 0x1, !P2 ;  /* 0x000000014800780c */ /* 0x040fe20005781670 */
[-C--:B------:R-:W-:Y:S01]  /*3c30*/  @!P0 IMAD R51, R51, R58.reuse, RZ ;  /* 0x0000003a33338224 */ /* 0x080fe200078e02ff */
[C---:B------:R-:W-:Y:S01]  /*3c40*/  ISETP.LT.OR P2, PT, R72.reuse, 0x9, !P2 ;  /* 0x000000094800780c */ /* 0x040fe20005741670 */
[----:B------:R2:W-:Y:S01]  /*3c50*/  @!P5 STG.E.U8 desc[UR36][R6.64+0x31], R49 ;  /* 0x000031310600d986 */ /* 0x0005e2000c101124 */
[----:B------:R-:W-:Y:S01]  /*3c60*/  ISETP.LT.OR P5, PT, R72, 0x1, !P3 ;  /* 0x000000014800780c */ /* 0x000fe20005fa1670 */
[-C--:B0-----:R-:W-:Y:S01]  /*3c70*/  @!P1 IMAD R3, R50, R58.reuse, RZ ;  /* 0x0000003a32039224 */ /* 0x081fe200078e02ff */
[----:B------:R-:W-:Y:S01]  /*3c80*/  ISETP.LT.OR P3, PT, R72, 0x9, !P3 ;  /* 0x000000094800780c */ /* 0x000fe20005f61670 */
[----:B------:R2:W-:Y:S04]  /*3c90*/  @!P0 STG.E.U8 desc[UR36][R4.64+0x31], R51 ;  /* 0x0000313304008986 */ /* 0x0005e8000c101124 */
[----:B------:R2:W-:Y:S02]  /*3ca0*/  @!P1 STG.E.U8 desc[UR36][R4.64+0x30], R3 ;  /* 0x0000300304009986 */ /* 0x0005e4000c101124 */
[----:B------:R-:W-:-:S02]  /*3cb0*/  @!P4 IMAD R11, R52, R58, RZ ;  /* 0x0000003a340bc224 */ /* 0x000fc400078e02ff */
[-C--:B-1----:R-:W-:Y:S02]  /*3cc0*/  @!P2 IMAD R9, R54, R58.reuse, RZ ;  /* 0x0000003a3609a224 */ /* 0x082fe400078e02ff */
[-C--:B------:R-:W-:Y:S01]  /*3cd0*/  @!P5 IMAD R53, R53, R58.reuse, RZ ;  /* 0x0000003a3535d224 */ /* 0x080fe200078e02ff */
[----:B------:R2:W-:Y:S01]  /*3ce0*/  @!P4 STG.E.U8 desc[UR36][R6.64+0x38], R11 ;  /* 0x0000380b0600c986 */ /* 0x0005e2000c101124 */
[----:B------:R-:W-:-:S03]  /*3cf0*/  @!P3 IMAD R55, R55, R58, RZ ;  /* 0x0000003a3737b224 */ /* 0x000fc600078e02ff */
[----:B------:R2:W-:Y:S04]  /*3d00*/  @!P5 STG.E.U8 desc[UR36][R6.64+0x39], R53 ;  /* 0x000039350600d986 */ /* 0x0005e8000c101124 */
[----:B------:R2:W-:Y:S04]  /*3d10*/  @!P2 STG.E.U8 desc[UR36][R4.64+0x38], R9 ;  /* 0x000038090400a986 */ /* 0x0005e8000c101124 */
[----:B------:R2:W-:Y:S02]  /*3d20*/  @!P3 STG.E.U8 desc[UR36][R4.64+0x39], R55 ;  /* 0x000039370400b986 */ /* 0x0005e4000c101124 */
.L_x_102:
[----:B------:R-:W-:Y:S05]  /*3d30*/  BSYNC B0 ;  /* 0x0000000000007941 */ /* 0x000fea0003800000 */
.L_x_36:
[----:B0-2---:R-:W2:Y:S01]  /*3d40*/  LDL.64 R2, [R1] ;  /* 0x0000000001027983 */ /* 0x005ea20000100a00 */
[----:B------:R-:W-:Y:S01]  /*3d50*/  ULDC.64 UR4, c[0x0][0x650] ;  /* 0x0001940000047ab9 */ /* 0x000fe20000000a00 */
[----:B------:R0:W-:Y:S01]  /*3d60*/  SYNCS.ARRIVE.TRANS64.A1T0 RZ, [R66+UR47], RZ ;  /* 0x000000ff42ff79a7 */ /* 0x0001e2000810002f */
[----:B------:R-:W-:Y:S01]  /*3d70*/  PRMT R0, RZ, 0x7610, R0 ;  /* 0x00007610ff007816 */ /* 0x000fe20000000000 */
[----:B------:R-:W-:Y:S02]  /*3d80*/  IMAD.MOV.U32 R19, RZ, RZ, -0x1 ;  /* 0xffffffffff137424 */ /* 0x000fe400078e00ff */
[----:B------:R-:W-:Y:S01]  /*3d90*/  IMAD.MOV.U32 R22, RZ, RZ, -0x1 ;  /* 0xffffffffff167424 */ /* 0x000fe200078e00ff */
[----:B--2---:R-:W-:-:S04]  /*3da0*/  LEA R18, P0, R2, R18, 0x1 ;  /* 0x0000001202127211 */ /* 0x004fc800078008ff */
[----:B------:R-:W-:Y:S01]  /*3db0*/  LEA.HI.X R17, R2, R17, R23, 0x1, P0 ;  /* 0x0000001102117211 */ /* 0x000fe200000f0c17 */
[----:B------:R-:W-:Y:S01]  /*3dc0*/  IMAD.MOV.U32 R2, RZ, RZ, -0x1 ;  /* 0xffffffffff027424 */ /* 0x000fe200078e00ff */
[----:B------:R-:W-:-:S04]  /*3dd0*/  ISETP.GE.U32.AND P0, PT, R18, UR4, PT ;  /* 0x0000000412007c0c */ /* 0x000fc8000bf06070 */
[----:B------:R-:W-:-:S13]  /*3de0*/  ISETP.GE.U32.AND.EX P0, PT, R17, UR5, PT, P0 ;  /* 0x0000000511007c0c */ /* 0x000fda000bf06100 */
[----:B0-----:R-:W-:Y:S05]  /*3df0*/  @P0 BRA `(.L_x_103) ;  /* 0x0000000400700947 */ /* 0x001fea0003800000 */
[----:B------:R-:W0:Y:S01]  /*3e00*/  S2R R10, SR_CTAID.X ;  /* 0x00000000000a7919 */ /* 0x000e220000002500 */
[----:B------:R-:W2:Y:S01]  /*3e10*/  LDC.64 R8, c[0x0][0x628] ;  /* 0x00018a00ff087b82 */ /* 0x000ea20000000a00 */
[----:B------:R-:W-:Y:S01]  /*3e20*/  ULDC UR4, c[0x0][0x150] ;  /* 0x0000540000047ab9 */ /* 0x000fe20000000800 */
[----:B-1-3--:R-:W-:Y:S01]  /*3e30*/  IMAD.MOV.U32 R6, RZ, RZ, R18 ;  /* 0x000000ffff067224 */ /* 0x00afe200078e0012 */
[----:B------:R-:W1:Y:S01]  /*3e40*/  S2R R20, SR_CTAID.Y ;  /* 0x0000000000147919 */ /* 0x000e620000002600 */
[----:B------:R-:W-:-:S04]  /*3e50*/  IMAD.MOV.U32 R7, RZ, RZ, R17 ;  /* 0x000000ffff077224 */ /* 0x000fc800078e0011 */
[----:B------:R-:W3:Y:S08]  /*3e60*/  LDC R15, c[0x0][0x144] ;  /* 0x00005100ff0f7b82 */ /* 0x000ef00000000800 */
[----:B------:R-:W1:Y:S08]  /*3e70*/  LDC R0, c[0x0][0x630] ;  /* 0x00018c00ff007b82 */ /* 0x000e700000000800 */
[----:B------:R-:W1:Y:S01]  /*3e80*/  LDC.64 R12, c[0x0][0x620] ;  /* 0x00018800ff0c7b82 */ /* 0x000e620000000a00 */
[----:B--2---:R-:W-:-:S04]  /*3e90*/  ISETP.NE.U32.AND P0, PT, R8, RZ, PT ;  /* 0x000000ff0800720c */ /* 0x004fc80003f05070 */
[----:B------:R-:W-:Y:S02]  /*3ea0*/  ISETP.NE.AND.EX P0, PT, R9, RZ, PT, P0 ;  /* 0x000000ff0900720c */ /* 0x000fe40003f05300 */
[----:B0-----:R-:W-:-:S05]  /*3eb0*/  I2FP.F32.U32 R2, R10 ;  /* 0x0000000a00027245 */ /* 0x001fca0000201000 */
[----:B------:R-:W-:-:S04]  /*3ec0*/  FMUL R2, R2, UR4 ;  /* 0x0000000402027c20 */ /* 0x000fc80008400000 */
[----:B------:R0:W2:Y:S02]  /*3ed0*/  F2I.U32.TRUNC.NTZ R14, R2 ;  /* 0x00000002000e7305 */ /* 0x0000a4000020f000 */
[----:B---3--:R-:W-:Y:S05]  /*3ee0*/  @!P0 BRA `(.L_x_104) ;  /* 0x0000000000288947 */ /* 0x008fea0003800000 */
[----:B------:R-:W3:Y:S02]  /*3ef0*/  LDC R3, c[0x0][0x634] ;  /* 0x00018d00ff037b82 */ /* 0x000ee40000000800 */
[----:B---3--:R-:W-:-:S05]  /*3f00*/  IADD3 R7, P0, R18, R3, RZ ;  /* 0x0000000312077210 */ /* 0x008fca0007f1e0ff */
[----:B------:R-:W-:-:S04]  /*3f10*/  IMAD.X R11, RZ, RZ, R17, P0 ;  /* 0x000000ffff0b7224 */ /* 0x000fc800000e0611 */
[----:B0-----:R-:W-:-:S04]  /*3f20*/  IMAD.WIDE.U32 R2, R11, R8, RZ ;  /* 0x000000080b027225 */ /* 0x001fc800078e00ff */
[----:B----4-:R-:W-:-:S04]  /*3f30*/  IMAD.WIDE.U32 R4, P0, R7, R9, R2 ;  /* 0x0000000907047225 */ /* 0x010fc80007800002 */
[----:B------:R-:W-:-:S04]  /*3f40*/  IMAD.WIDE.U32 R2, R7, R8, RZ ;  /* 0x0000000807027225 */ /* 0x000fc800078e00ff */
[----:B------:R-:W-:Y:S01]  /*3f50*/  IMAD.X R7, RZ, RZ, RZ, P0 ;  /* 0x000000ffff077224 */ /* 0x000fe200000e06ff */
[----:B------:R-:W-:Y:S01]  /*3f60*/  IADD3 RZ, P0, R3, R4, RZ ;  /* 0x0000000403ff7210 */ /* 0x000fe20007f1e0ff */
[----:B------:R-:W-:-:S04]  /*3f70*/  IMAD.MOV.U32 R6, RZ, RZ, R5 ;  /* 0x000000ffff067224 */ /* 0x000fc800078e0005 */
[----:B------:R-:W-:-:S08]  /*3f80*/  IMAD.WIDE.U32.X R6, R11, R9, R6, P0 ;  /* 0x000000090b067225 */ /* 0x000fd000000e0406 */
.L_x_104:
[----:B----4-:R-:W3:Y:S01]  /*3f90*/  LDC.64 R26, c[0x0][0x640] ;  /* 0x00019000ff1a7b82 */ /* 0x010ee20000000a00 */
[-C--:B-1----:R-:W-:Y:S01]  /*3fa0*/  SHF.R.U64 R11, R6, R0.reuse, R7 ;  /* 0x00000000060b7219 */ /* 0x082fe20000001207 */
[----:B------:R-:W-:Y:S01]  /*3fb0*/  IMAD.MOV.U32 R19, RZ, RZ, R17 ;  /* 0x000000ffff137224 */ /* 0x000fe200078e0011 */
[----:B------:R-:W-:Y:S01]  /*3fc0*/  SHF.R.U32.HI R0, RZ, R0, R7 ;  /* 0x00000000ff007219 */ /* 0x000fe20000011607 */
[----:B--2---:R-:W-:Y:S01]  /*3fd0*/  IMAD.MOV R14, RZ, RZ, -R14 ;  /* 0x000000ffff0e7224 */ /* 0x004fe200078e0a0e */
[----:B------:R-:W-:Y:S01]  /*3fe0*/  IADD3 R5, P0, RZ, -R11, RZ ;  /* 0x8000000bff057210 */ /* 0x000fe20007f1e0ff */
[----:B------:R-:W-:Y:S01]  /*3ff0*/  ULDC UR4, c[0x0][0x154] ;  /* 0x0000550000047ab9 */ /* 0x000fe20000000800 */
[----:B------:R-:W-:Y:S01]  /*4000*/  IMAD.MOV.U32 R7, RZ, RZ, 0x1 ;  /* 0x00000001ff077424 */ /* 0x000fe200078e00ff */
[----:B------:R-:W1:Y:S01]  /*4010*/  LDC R4, c[0x0][0x618] ;  /* 0x00018600ff047b82 */ /* 0x000e620000000800 */
[----:B------:R-:W-:Y:S02]  /*4020*/  IMAD R22, R15, R14, R10 ;  /* 0x0000000e0f167224 */ /* 0x000fe400078e020a */
[----:B------:R-:W-:-:S04]  /*4030*/  IMAD.X R3, RZ, RZ, ~R0, P0 ;  /* 0x000000ffff037224 */ /* 0x000fc800000e0e00 */
[-C--:B------:R-:W-:Y:S01]  /*4040*/  IMAD R0, R3, R12.reuse, RZ ;  /* 0x0000000c03007224 */ /* 0x080fe200078e02ff */
[----:B------:R-:W2:Y:S01]  /*4050*/  LDC R6, c[0x0][0x608] ;  /* 0x00018200ff067b82 */ /* 0x000ea20000000800 */
[----:B0-----:R-:W-:-:S04]  /*4060*/  IMAD.WIDE.U32 R2, R5, R12, R18 ;  /* 0x0000000c05027225 */ /* 0x001fc800078e0012 */
[----:B------:R-:W-:Y:S01]  /*4070*/  IMAD R5, R5, R13, R0 ;  /* 0x0000000d05057224 */ /* 0x000fe200078e0200 */
[----:B------:R-:W-:Y:S02]  /*4080*/  I2FP.F32.U32 R0, R20 ;  /* 0x0000001400007245 */ /* 0x000fe40000201000 */
[----:B------:R-:W0:Y:S01]  /*4090*/  LDC R24, c[0x0][0x658] ;  /* 0x00019600ff187b82 */ /* 0x000e220000000800 */
[----:B------:R-:W-:Y:S01]  /*40a0*/  IMAD.IADD R3, R3, 0x1, R5 ;  /* 0x0000000103037824 */ /* 0x000fe200078e0205 */
[----:B---3--:R-:W-:Y:S01]  /*40b0*/  ISETP.NE.U32.AND P0, PT, R26, RZ, PT ;  /* 0x000000ff1a00720c */ /* 0x008fe20003f05070 */
[----:B------:R-:W-:Y:S01]  /*40c0*/  FMUL R0, R0, UR4 ;  /* 0x0000000400007c20 */ /* 0x000fe20008400000 */
[----:B------:R-:W-:Y:S02]  /*40d0*/  IMAD.MOV.U32 R5, RZ, RZ, -0x1 ;  /* 0xffffffffff057424 */ /* 0x000fe400078e00ff */
[----:B------:R-:W-:Y:S01]  /*40e0*/  ISETP.NE.AND.EX P0, PT, R27, RZ, PT, P0 ;  /* 0x000000ff1b00720c */ /* 0x000fe20003f05300 */
[----:B------:R3:W4:Y:S01]  /*40f0*/  F2I.U32.TRUNC.NTZ R12, R0 ;  /* 0x00000000000c7305 */ /* 0x000722000020f000 */
[----:B------:R-:W3:Y:S01]  /*4100*/  LDC R15, c[0x0][0x148] ;  /* 0x00005200ff0f7b82 */ /* 0x000ee20000000800 */
[----:B-1----:R-:W-:-:S02]  /*4110*/  SHF.R.U64 R10, R2, R4, R3 ;  /* 0x00000004020a7219 */ /* 0x002fc40000001203 */
[----:B------:R-:W-:-:S05]  /*4120*/  SHF.R.U32.HI R3, RZ, R4, R3 ;  /* 0x00000004ff037219 */ /* 0x000fca0000011603 */
[----:B------:R-:W1:Y:S01]  /*4130*/  LDC R14, c[0x0][0x600] ;  /* 0x00018000ff0e7b82 */ /* 0x000e620000000800 */
[-CC-:B--2---:R-:W-:Y:S02]  /*4140*/  SHF.R.U64 R8, R10, R6.reuse, R3.reuse ;  /* 0x000000060a087219 */ /* 0x184fe40000001203 */
[----:B------:R-:W-:-:S05]  /*4150*/  SHF.R.U32.HI R3, RZ, R6, R3 ;  /* 0x00000006ff037219 */ /* 0x000fca0000011603 */
[----:B------:R-:W2:Y:S01]  /*4160*/  LDC R21, c[0x0][0x648] ;  /* 0x00019200ff157b82 */ /* 0x000ea20000000800 */
[-CC-:B0-----:R-:W-:Y:S02]  /*4170*/  SHF.R.U64 R13, R8, R24.reuse, R3.reuse ;  /* 0x00000018080d7219 */ /* 0x181fe40000001203 */
[-C--:B------:R-:W-:Y:S02]  /*4180*/  SHF.L.U32 R5, R5, R24.reuse, RZ ;  /* 0x0000001805057219 */ /* 0x080fe400000006ff */
[-C--:B------:R-:W-:Y:S01]  /*4190*/  SHF.R.U32.HI R3, RZ, R24.reuse, R3 ;  /* 0x00000018ff037219 */ /* 0x080fe20000011603 */
[----:B------:R-:W-:Y:S01]  /*41a0*/  IMAD.MOV.U32 R2, RZ, RZ, R13 ;  /* 0x000000ffff027224 */ /* 0x000fe200078e000d */
[----:B------:R-:W-:Y:S01]  /*41b0*/  SHF.L.U32 R24, R7, R24, RZ ;  /* 0x0000001807187219 */ /* 0x000fe200000006ff */
[----:B------:R-:W0:Y:S01]  /*41c0*/  LDC R25, c[0x0][0x638] ;  /* 0x00018e00ff197b82 */ /* 0x000e220000000800 */
[----:B------:R-:W-:-:S07]  /*41d0*/  LOP3.LUT R19, RZ, R5, RZ, 0x33, !PT ;  /* 0x00000005ff137212 */ /* 0x000fce00078e33ff */
[----:B------:R-:W0:Y:S01]  /*41e0*/  LDC R28, c[0x0][0x610] ;  /* 0x00018400ff1c7b82 */ /* 0x000e220000000800 */
[----:B----4-:R-:W-:Y:S05]  /*41f0*/  @!P0 BRA `(.L_x_105) ;  /* 0x0000000000288947 */ /* 0x010fea0003800000 */
[----:B---3--:R-:W3:Y:S02]  /*4200*/  LDC R0, c[0x0][0x64c] ;  /* 0x00019300ff007b82 */ /* 0x008ee40000000800 */
[----:B---3--:R-:W-:-:S05]  /*4210*/  IADD3 R7, P0, R13, R0, RZ ;  /* 0x000000000d077210 */ /* 0x008fca0007f1e0ff */
        /* <DEDUP_REMOVED lines=8> */
.L_x_105:
[----:B------:R-:W4:Y:S01]  /*42a0*/  LDC R4, c[0x0][0x65c] ;  /* 0x00019700ff047b82 */ /* 0x000f220000000800 */
[----:B--23--:R-:W-:Y:S01]  /*42b0*/  SHF.R.U64 R0, R2, R21, R3 ;  /* 0x0000001502007219 */ /* 0x00cfe20000001203 */
[----:B-1----:R-:W-:Y:S01]  /*42c0*/  VIADD R3, R14, 0xffffffff ;  /* 0xffffffff0e037836 */ /* 0x002fe20000000000 */
[----:B------:R-:W-:Y:S01]  /*42d0*/  LOP3.LUT R19, R8, R19, RZ, 0xc0, !PT ;  /* 0x0000001308137212 */ /* 0x000fe200078ec0ff */
[----:B------:R-:W-:Y:S02]  /*42e0*/  IMAD.MOV R12, RZ, RZ, -R12 ;  /* 0x000000ffff0c7224 */ /* 0x000fe400078e0a0c */
[----:B------:R-:W-:Y:S01]  /*42f0*/  IMAD.MOV R2, RZ, RZ, -R0 ;  /* 0x000000ffff027224 */ /* 0x000fe200078e0a00 */
[----:B------:R-:W-:Y:S01]  /*4300*/  LOP3.LUT R3, R10, R3, RZ, 0xc0, !PT ;  /* 0x000000030a037212 */ /* 0x000fe200078ec0ff */
[----:B------:R-:W-:Y:S02]  /*4310*/  IMAD R19, R24, R0, R19 ;  /* 0x0000000018137224 */ /* 0x000fe400078e0213 */
[----:B0-----:R-:W-:-:S04]  /*4320*/  IMAD R0, R2, R25, R13 ;  /* 0x0000001902007224 */ /* 0x001fc800078e020d */
[----:B------:R-:W-:Y:S01]  /*4330*/  IMAD R2, R0, R14, R3 ;  /* 0x0000000e00027224 */ /* 0x000fe200078e0203 */
[----:B----4-:R-:W-:Y:S01]  /*4340*/  ISETP.NE.AND P0, PT, R4, 0x1, PT ;  /* 0x000000010400780c */ /* 0x010fe20003f05270 */
[----:B------:R-:W-:-:S05]  /*4350*/  IMAD.MOV.U32 R4, RZ, RZ, 0x1 ;  /* 0x00000001ff047424 */ /* 0x000fca00078e00ff */
[----:B------:R-:W-:-:S07]  /*4360*/  PRMT R0, R4, 0x7610, R0 ;  /* 0x0000761004007816 */ /* 0x000fce0000000000 */
[----:B------:R-:W-:-:S04]  /*4370*/  @P0 IMAD R22, R15, R12, R20 ;  /* 0x0000000c0f160224 */ /* 0x000fc800078e0214 */
[----:B------:R-:W-:-:S05]  /*4380*/  IMAD R19, R19, R28, R22 ;  /* 0x0000001c13137224 */ /* 0x000fca00078e0216 */
[----:B------:R-:W-:Y:S02]  /*4390*/  SEL R22, R2, R19, !P0 ;  /* 0x0000001302167207 */ /* 0x000fe40004000000 */
[----:B------:R-:W-:Y:S01]  /*43a0*/  SEL R19, R19, R2, !P0 ;  /* 0x0000000213137207 */ /* 0x000fe20004000000 */
[----:B------:R-:W-:-:S07]  /*43b0*/  IMAD.MOV.U32 R2, RZ, RZ, R11 ;  /* 0x000000ffff027224 */ /* 0x000fce00078e000b */
.L_x_103:
[----:B------:R-:W-:Y:S02]  /*43c0*/  LOP3.LUT P0, RZ, R0, 0xff, RZ, 0xc0, !PT ;  /* 0x000000ff00ff7812 */ /* 0x000fe4000780c0ff */
[----:B------:R-:W-:-:S11]  /*43d0*/  LOP3.LUT R69, R69, 0x1, RZ, 0x3c, !PT ;  /* 0x0000000145457812 */ /* 0x000fd600078e3cff */
[----:B------:R-:W-:Y:S05]  /*43e0*/  @P0 BRA `(.L_x_106) ;  /* 0xffffffd000bc0947 */ /* 0x000fea000383ffff */
[----:B------:R-:W-:Y:S05]  /*43f0*/  EXIT ;  /* 0x000000000000794d */ /* 0x000fea0003800000 */
.L_x_17:
[----:B------:R-:W-:-:S08]  /*4400*/  ISETP.NE.AND P0, PT, R5, RZ, PT ;  /* 0x000000ff0500720c */ /* 0x000fd00003f05270 */
[----:B0-----:R-:W0:-:S00]  /*4410*/  USETMAXREG.DEALLOC.CTAPOOL 0x28 ;  /* 0x00000028000079c8 */ /* 0x001e0000080e0500 */
[----:B------:R-:W-:Y:S05]  /*4420*/  @P0 EXIT ;  /* 0x000000000000094d */ /* 0x000fea0003800000 */
[----:B0-----:R-:W-:Y:S01]  /*4430*/  LOP3.LUT P0, RZ, R8, 0xff, RZ, 0xc0, !PT ;  /* 0x000000ff08ff7812 */ /* 0x001fe2000780c0ff */
[----:B------:R-:W-:Y:S02]  /*4440*/  IMAD.MOV.U32 R0, RZ, RZ, 0x1 ;  /* 0x00000001ff007424 */ /* 0x000fe400078e00ff */
[----:B------:R-:W-:-:S10]  /*4450*/  IMAD.MOV.U32 R8, RZ, RZ, RZ ;  /* 0x000000ffff087224 */ /* 0x000fd400078e00ff */
[----:B------:R-:W-:Y:S05]  /*4460*/  @!P0 BRA `(.L_x_107) ;  /* 0x0000000c00408947 */ /* 0x000fea0003800000 */
[----:B------:R-:W0:Y:S01]  /*4470*/  S2R R10, SR_CgaCtaId ;  /* 0x00000000000a7919 */ /* 0x000e220000008800 */
[----:B------:R-:W-:Y:S01]  /*4480*/  LOP3.LUT P0, RZ, R4, 0x1f, RZ, 0xc0, !PT ;  /* 0x0000001f04ff7812 */ /* 0x000fe2000780c0ff */
[----:B------:R-:W-:Y:S01]  /*4490*/  ULDC UR5, c[0x0][0x658] ;  /* 0x0001960000057ab9 */ /* 0x000fe20000000800 */
[C---:B------:R-:W-:Y:S01]  /*44a0*/  ISETP.NE.AND P2, PT, R3.reuse, RZ, PT ;  /* 0x000000ff0300720c */ /* 0x040fe20003f45270 */
[----:B------:R-:W-:Y:S01]  /*44b0*/  UMOV UR6, 0xffffffff ;  /* 0xffffffff00067882 */ /* 0x000fe20000000000 */
[----:B------:R-:W-:Y:S01]  /*44c0*/  ISETP.NE.OR P0, PT, R3, RZ, !P0 ;  /* 0x000000ff0300720c */ /* 0x000fe20004705670 */
[----:B------:R-:W-:Y:S01]  /*44d0*/  BSSY B0, `(.L_x_107) ;  /* 0x00000c9000007945 */ /* 0x000fe20003800000 */
[----:B------:R-:W-:Y:S01]  /*44e0*/  USHF.L.U32 UR6, UR6, UR5, URZ ;  /* 0x0000000506067299 */ /* 0x000fe2000800063f */
[----:B------:R-:W-:Y:S01]  /*44f0*/  IMAD.MOV.U32 R9, RZ, RZ, 0x1 ;  /* 0x00000001ff097424 */ /* 0x000fe200078e00ff */
[----:B------:R-:W-:Y:S01]  /*4500*/  LOP3.LUT R6, R16, 0x2, RZ, 0xfc, !PT ;  /* 0x0000000210067812 */ /* 0x000fe200078efcff */
[----:B------:R-:W-:Y:S01]  /*4510*/  IMAD.MOV.U32 R0, RZ, RZ, 0x1 ;  /* 0x00000001ff007424 */ /* 0x000fe200078e00ff */
[----:B------:R-:W-:Y:S01]  /*4520*/  ULDC UR4, c[0x0][0x600] ;  /* 0x0001800000047ab9 */ /* 0x000fe20000000800 */
[----:B------:R-:W-:Y:S01]  /*4530*/  IMAD.MOV.U32 R8, RZ, RZ, RZ ;  /* 0x000000ffff087224 */ /* 0x000fe200078e00ff */
[----:B------:R-:W-:Y:S01]  /*4540*/  UMOV UR7, 0x1 ;  /* 0x0000000100077882 */ /* 0x000fe20000000000 */
[----:B------:R-:W-:-:S02]  /*4550*/  UIADD3 UR19, UR40, 0x1, URZ ;  /* 0x0000000128137890 */ /* 0x000fc4000fffe03f */
[----:B------:R-:W-:Y:S02]  /*4560*/  UIADD3 UR15, UR4, -0x1, URZ ;  /* 0xffffffff040f7890 */ /* 0x000fe4000fffe03f */
[----:B------:R-:W-:Y:S02]  /*4570*/  USHF.L.U32 UR17, UR7, UR5, URZ ;  /* 0x0000000507117299 */ /* 0x000fe4000800063f */
[----:B------:R-:W-:Y:S01]  /*4580*/  ULOP3.LUT UR16, URZ, UR6, URZ, 0x33, !UPT ;  /* 0x000000063f107292 */ /* 0x000fe2000f8e333f */
[----:B------:R-:W-:Y:S01]  /*4590*/  ULDC.64 UR20, c[0x0][0x198] ;  /* 0x0000660000147ab9 */ /* 0x000fe20000000a00 */
[C---:B0-----:R-:W-:Y:S02]  /*45a0*/  IMAD.SHL.U32 R3, R10.reuse, 0x800, RZ ;  /* 0x000008000a037824 */ /* 0x041fe400078e00ff */
[----:B------:R-:W-:-:S03]  /*45b0*/  IMAD.SHL.U32 R10, R10, 0x20, RZ ;  /* 0x000000200a0a7824 */ /* 0x000fc600078e00ff */
[----:B------:R-:W-:Y:S02]  /*45c0*/  LOP3.LUT R3, R3, 0x800, RZ, 0xc0, !PT ;  /* 0x0000080003037812 */ /* 0x000fe400078ec0ff */
[----:B------:R-:W-:Y:S02]  /*45d0*/  LOP3.LUT R10, R10, 0x20, RZ, 0xc0, !PT ;  /* 0x000000200a0a7812 */ /* 0x000fe400078ec0ff */
[----:B------:R-:W-:-:S07]  /*45e0*/  LOP3.LUT R7, R3, 0x3100, RZ, 0xfc, !PT ;  /* 0x0000310003077812 */ /* 0x000fce00078efcff */
.L_x_119:
[----:B------:R-:W-:-:S03]  /*45f0*/  UMOV UR4, 0xffffffff ;  /* 0xffffffff00047882 */ /* 0x000fc60000000000 */
[----:B------:R-:W-:Y:S05]  /*4600*/  BRA.DIV UR4, `(.L_x_108) ;  /* 0x0000000e04c87947 */ /* 0x000fea000b800000 */
[----:B------:R-:W-:-:S13]  /*4610*/  ELECT P6, URZ, PT ;  /* 0x00000000003f782f */ /* 0x000fda00038c0000 */
.L_x_131:
[----:B------:R-:W0:Y:S01]  /*4620*/  LDC R3, c[0x0][0x28c] ;  /* 0x0000a300ff037b82 */ /* 0x000e220000000800 */
[----:B------:R-:W-:Y:S01]  /*4630*/  BSSY B1, `(.L_x_109) ;  /* 0x0000039000017945 */ /* 0x000fe20003800000 */
[----:B0-----:R-:W-:-:S13]  /*4640*/  ISETP.LT.OR P6, PT, R3, 0x1, !P6 ;  /* 0x000000010300780c */ /* 0x001fda00077c1670 */
[----:B------:R-:W-:Y:S05]  /*4650*/  @P6 BRA `(.L_x_110) ;  /* 0x0000000000d86947 */ /* 0x000fea0003800000 */
[----:B------:R-:W-:Y:S02]  /*4660*/  IMAD R22, R22, 0x40, R10 ;  /* 0x0000004016167824 */ /* 0x000fe400078e020a */
[----:B------:R-:W-:Y:S02]  /*4670*/  IMAD.SHL.U32 R19, R19, 0x40, RZ ;  /* 0x0000004013137824 */ /* 0x000fe400078e00ff */
[----:B------:R-:W-:Y:S02]  /*4680*/  IMAD.MOV.U32 R14, RZ, RZ, RZ ;  /* 0x000000ffff0e7224 */ /* 0x000fe400078e00ff */
[----:B------:R-:W-:Y:S02]  /*4690*/  IMAD.U32 R15, RZ, RZ, UR19 ;  /* 0x00000013ff0f7e24 */ /* 0x000fe4000f8e00ff */
[----:B------:R-:W-:Y:S02]  /*46a0*/  IMAD.MOV.U32 R3, RZ, RZ, R0 ;  /* 0x000000ffff037224 */ /* 0x000fe400078e0000 */
[----:B------:R-:W-:-:S07]  /*46b0*/  IMAD.MOV.U32 R4, RZ, RZ, R8 ;  /* 0x000000ffff047224 */ /* 0x000fce00078e0008 */
.L_x_114:
[----:B------:R-:W0:Y:S01]  /*46c0*/  S2R R12, SR_CgaCtaId ;  /* 0x00000000000c7919 */ /* 0x000e220000008800 */
[----:B------:R-:W-:Y:S01]  /*46d0*/  MOV R5, 0x400 ;  /* 0x0000040000057802 */ /* 0x000fe20000000f00 */
[----:B------:R-:W1:Y:S03]  /*46e0*/  @!P2 LDC R11, c[0x0][0x500] ;  /* 0x00014000ff0bab82 */ /* 0x000e660000000800 */
[----:B0-----:R-:W-:Y:S02]  /*46f0*/  LEA R13, R12, R5, 0x18 ;  /* 0x000000050c0d7211 */ /* 0x001fe400078ec0ff */
[----:B------:R-:W-:-:S03]  /*4700*/  SHF.L.U32 R5, R3, 0x1f, RZ ;  /* 0x0000001f03057819 */ /* 0x000fc600000006ff */
[----:B------:R-:W-:-:S04]  /*4710*/  IMAD R12, R4, 0x8, R13 ;  /* 0x00000008040c7824 */ /* 0x000fc800078e020d */
[----:B------:R-:W0:Y:S02]  /*4720*/  SYNCS.PHASECHK.TRANS64.TRYWAIT P1, [R12+URZ+0x18], R5 ;  /* 0x000018050c0075a7 */ /* 0x000e24000802017f */
[----:B01----:R-:W-:Y:S05]  /*4730*/  @!P1 BRA `(.L_x_111) ;  /* 0x0000000c009c9947 */ /* 0x003fea0003800000 */
.L_x_132:
[----:B0-----:R-:W-:Y:S01]  /*4740*/  PRMT R5, R6, 0x9910, RZ ;  /* 0x0000991006057816 */ /* 0x001fe200000000ff */
[----:B------:R0:W-:Y:S03]  /*4750*/  @!P2 SYNCS.ARRIVE.TRANS64 RZ, [R12+URZ], R11 ;  /* 0x0000000b0cffa9a7 */ /* 0x0001e6000800003f */
[----:B------:R-:W-:-:S13]  /*4760*/  ISETP.NE.AND P1, PT, R5, 0x2, PT ;  /* 0x000000020500780c */ /* 0x000fda0003f25270 */
[----:B0-----:R-:W-:Y:S05]  /*4770*/  @P1 BRA `(.L_x_112) ;  /* 0x0000000000041947 */ /* 0x001fea0003800000 */
[----:B------:R-:W-:Y:S01]  /*4780*/  BPT.TRAP 0x1 ;  /* 0x000000040000795c */ /* 0x000fe20000300000 */
.L_x_112:
[----:B------:R-:W-:Y:S05]  /*4790*/  @P0 BRA `(.L_x_113) ;  /* 0x0000000000040947 */ /* 0x000fea0003800000 */
[----:B------:R-:W-:Y:S01]  /*47a0*/  BPT.TRAP 0x1 ;  /* 0x000000040000795c */ /* 0x000fe20000300000 */
.L_x_113:
[----:B------:R-:W-:Y:S01]  /*47b0*/  R2UR UR13, R13 ;  /* 0x000000000d0d72ca */ /* 0x000fe200000e0000 */
[----:B------:R-:W-:Y:S01]  /*47c0*/  IMAD R13, R4, 0x1000, R13 ;  /* 0x00001000040d7824 */ /* 0x000fe200078e020d */
[----:B------:R-:W-:Y:S01]  /*47d0*/  R2UR UR9, R12 ;  /* 0x000000000c0972ca */ /* 0x000fe200000e0000 */
[C---:B------:R-:W-:Y:S01]  /*47e0*/  IMAD R5, R4.reuse, 0x1000, R7 ;  /* 0x0000100004057824 */ /* 0x040fe200078e0207 */
[----:B------:R-:W-:Y:S01]  /*47f0*/  UIADD3 UR4, UP0, UR20, 0xf0, URZ ;  /* 0x000000f014047890 */ /* 0x000fe2000ff1e03f */
[----:B------:R-:W-:Y:S01]  /*4800*/  VIADD R15, R15, 0xffffffff ;  /* 0xffffffff0f0f7836 */ /* 0x000fe20000000000 */
[----:B------:R-:W-:Y:S01]  /*4810*/  R2UR UR5, R13 ;  /* 0x000000000d0572ca */ /* 0x000fe200000e0000 */
[----:B------:R-:W-:Y:S01]  /*4820*/  UIADD3 UR22, UP1, UR20, 0x1f0, URZ ;  /* 0x000001f014167890 */ /* 0x000fe2000ff3e03f */
[----:B------:R-:W-:Y:S01]  /*4830*/  R2UR UR8, R5 ;  /* 0x00000000050872ca */ /* 0x000fe200000e0000 */
[----:B------:R-:W-:Y:S01]  /*4840*/  VIADD R4, R4, 0x1 ;  /* 0x0000000104047836 */ /* 0x000fe20000000000 */
[----:B------:R-:W-:Y:S01]  /*4850*/  R2UR UR11, R19 ;  /* 0x00000000130b72ca */ /* 0x000fe200000e0000 */
[----:B------:R-:W-:Y:S01]  /*4860*/  UIADD3.X UR23, URZ, UR21, URZ, UP1, !UPT ;  /* 0x000000153f177290 */ /* 0x000fe20008ffe43f */
[----:B------:R-:W-:Y:S01]  /*4870*/  R2UR UR10, R14 ;  /* 0x000000000e0a72ca */ /* 0x000fe200000e0000 */
[----:B------:R-:W-:Y:S01]  /*4880*/  UMOV UR6, 0x0 ;  /* 0x0000000000067882 */ /* 0x000fe20000000000 */
[----:B------:R-:W-:Y:S01]  /*4890*/  R2UR UR12, R2 ;  /* 0x00000000020c72ca */ /* 0x000fe200000e0000 */
[----:B------:R-:W-:Y:S01]  /*48a0*/  UMOV UR7, 0x10000000 ;  /* 0x1000000000077882 */ /* 0x000fe20000000000 */
[----:B------:R-:W-:Y:S01]  /*48b0*/  R2UR UR18, R22 ;  /* 0x00000000161272ca */ /* 0x000fe200000e0000 */
[----:B------:R-:W-:Y:S01]  /*48c0*/  UMOV UR24, 0x30000 ;  /* 0x0003000000187882 */ /* 0x000fe20000000000 */
[----:B------:R-:W-:Y:S01]  /*48d0*/  ISETP.GT.AND P3, PT, R15, 0x1, PT ;  /* 0x000000010f00780c */ /* 0x000fe20003f64270 */
[----:B------:R-:W-:Y:S01]  /*48e0*/  UIADD3 UR14, UR5, 0x100, URZ ;  /* 0x00000100050e7890 */ /* 0x000fe2000fffe03f */
[----:B------:R-:W-:Y:S01]  /*48f0*/  ISETP.NE.AND P1, PT, R4, 0x3, PT ;  /* 0x000000030400780c */ /* 0x000fe20003f25270 */
[----:B------:R-:W-:Y:S01]  /*4900*/  UIADD3.X UR5, URZ, UR21, URZ, UP0, !UPT ;  /* 0x000000153f057290 */ /* 0x000fe200087fe43f */
[----:B------:R-:W-:Y:S01]  /*4910*/  VIADD R14, R14, 0x40 ;  /* 0x000000400e0e7836 */ /* 0x000fe20000000000 */
[----:B------:R-:W-:Y:S01]  /*4920*/  UIADD3 UR13, UR13, UR8, URZ ;  /* 0x000000080d0d7290 */ /* 0x000fe2000fffe03f */
[----:B------:R-:W-:-:S02]  /*4930*/  SEL R12, RZ, 0x1, P1 ;  /* 0x00000001ff0c7807 */ /* 0x000fc40000800000 */
[----:B------:R-:W-:Y:S01]  /*4940*/  UMOV UR8, UR14 ;  /* 0x0000000e00087c82 */ /* 0x000fe20008000000 */
[----:B------:R-:W-:Y:S02]  /*4950*/  SEL R4, R4, RZ, P1 ;  /* 0x000000ff04047207 */ /* 0x000fe40000800000 */
[----:B------:R-:W-:Y:S01]  /*4960*/  LOP3.LUT R3, R3, R12, RZ, 0x3c, !PT ;  /* 0x0000000c03037212 */ /* 0x000fe200078e3cff */
[----:B------:R0:W-:Y:S02]  /*4970*/  UTMALDG.3D [UR8], [UR4], desc[UR6] ;  /* 0x00000608040075b4 */ /* 0x0001e40008011000 */
[----:B0-----:R-:W-:Y:S01]  /*4980*/  UMOV UR11, UR18 ;  /* 0x00000012000b7c82 */ /* 0x001fe20008000000 */
[----:B------:R-:W-:Y:S02]  /*4990*/  UMOV UR8, UR13 ;  /* 0x0000000d00087c82 */ /* 0x000fe40008000000 */
[----:B------:R0:W-:Y:S02]  /*49a0*/  UTMALDG.3D.MULTICAST [UR8], [UR22], UR24, desc[UR6] ;  /* 0x00000608160073b4 */ /* 0x0001e40008011818 */
[----:B0-----:R-:W-:Y:S05]  /*49b0*/  @P3 BRA `(.L_x_114) ;  /* 0xfffffffc00403947 */ /* 0x001fea000383ffff */
.L_x_110:
[----:B------:R-:W-:Y:S05]  /*49c0*/  BSYNC B1 ;  /* 0x0000000000017941 */ /* 0x000fea0003800000 */
.L_x_109:
[----:B------:R-:W2:Y:S01]  /*49d0*/  LDL.64 R12, [R1] ;  /* 0x00000000010c7983 */ /* 0x000ea20000100a00 */
[----:B------:R-:W-:Y:S01]  /*49e0*/  LOP3.LUT P4, RZ, R9, 0xff, RZ, 0xc0, !PT ;  /* 0x000000ff09ff7812 */ /* 0x000fe2000788c0ff */
[----:B------:R-:W-:Y:S01]  /*49f0*/  VIADD R8, R8, UR40 ;  /* 0x0000002808087c36 */ /* 0x000fe20008000000 */
[----:B------:R-:W-:Y:S01]  /*4a00*/  ULDC.64 UR4, c[0x0][0x650] ;  /* 0x0001940000047ab9 */ /* 0x000fe20000000a00 */
[----:B------:R-:W-:Y:S01]  /*4a10*/  IMAD.U32 R5, RZ, RZ, UR40 ;  /* 0x00000028ff057e24 */ /* 0x000fe2000f8e00ff */
[----:B------:R-:W-:Y:S01]  /*4a20*/  UISETP.GE.U32.AND UP0, UPT, UR40, 0x3, UPT ;  /* 0x000000032800788c */ /* 0x000fe2000bf06070 */
[----:B------:R-:W-:Y:S01]  /*4a30*/  BSSY B1, `(.L_x_115) ;  /* 0x0000070000017945 */ /* 0x000fe20003800000 */
[----:B------:R-:W-:Y:S01]  /*4a40*/  ISETP.GT.U32.AND P1, PT, R8, 0x2, PT ;  /* 0x000000020800780c */ /* 0x000fe20003f24070 */
[----:B------:R-:W-:Y:S01]  /*4a50*/  IMAD.MOV.U32 R19, RZ, RZ, -0x1 ;  /* 0xffffffffff137424 */ /* 0x000fe200078e00ff */
[----:B------:R-:W-:Y:S01]  /*4a60*/  PRMT R9, RZ, 0x7610, R9 ;  /* 0x00007610ff097816 */ /* 0x000fe20000000009 */
[----:B------:R-:W-:Y:S01]  /*4a70*/  IMAD.MOV.U32 R22, RZ, RZ, -0x1 ;  /* 0xffffffffff167424 */ /* 0x000fe200078e00ff */
[----:B------:R-:W-:-:S02]  /*4a80*/  ISETP.LT.U32.AND P1, PT, R5, 0x3, P1 ;  /* 0x000000030500780c */ /* 0x000fc40000f21070 */
[----:B------:R-:W-:Y:S01]  /*4a90*/  PLOP3.LUT P3, PT, PT, PT, UP0, 0x80, 0x0 ;  /* 0x000000000000781c */ /* 0x000fe20003f6f008 */
[----:B------:R-:W0:Y:S01]  /*4aa0*/  @P4 S2R R3, SR_CgaCtaId ;  /* 0x0000000000034919 */ /* 0x000e220000008800 */
[----:B------:R-:W-:-:S04]  /*4ab0*/  @P4 MOV R2, 0x400 ;  /* 0x0000040000024802 */ /* 0x000fc80000000f00 */
[----:B0-----:R-:W-:Y:S01]  /*4ac0*/  @P4 LEA R4, R3, R2, 0x18 ;  /* 0x0000000203044211 */ /* 0x001fe200078ec0ff */
[----:B------:R-:W-:-:S03]  /*4ad0*/  IMAD.WIDE.U32 R2, R8, -0x55555555, RZ ;  /* 0xaaaaaaab08027825 */ /* 0x000fc600078e00ff */
[----:B------:R0:W-:Y:S01]  /*4ae0*/  @P4 SYNCS.ARRIVE.TRANS64.A1T0 RZ, [R4+URZ+0x68], RZ ;  /* 0x000068ff04ff49a7 */ /* 0x0001e2000810003f */
[----:B------:R-:W-:Y:S01]  /*4af0*/  IMAD.MOV.U32 R2, RZ, RZ, -0x1 ;  /* 0xffffffffff027424 */ /* 0x000fe200078e00ff */
[----:B------:R-:W-:Y:S02]  /*4b00*/  SHF.R.U32.HI R5, RZ, 0x1, R3 ;  /* 0x00000001ff057819 */ /* 0x000fe40000011603 */
[----:B------:R-:W-:-:S03]  /*4b10*/  SEL R3, RZ, 0x1, !P1 ;  /* 0x00000001ff037807 */ /* 0x000fc60004800000 */
[----:B------:R-:W-:Y:S01]  /*4b20*/  IMAD R8, R5, -0x3, R8 ;  /* 0xfffffffd05087824 */ /* 0x000fe200078e0208 */
[----:B------:R-:W-:Y:S02]  /*4b30*/  LOP3.LUT R0, R0, R3, RZ, 0x3c, !PT ;  /* 0x0000000300007212 */ /* 0x000fe400078e3cff */
[----:B------:R-:W-:Y:S02]  /*4b40*/  PRMT R3, RZ, 0x7610, R3 ;  /* 0x00007610ff037816 */ /* 0x000fe40000000003 */
[----:B------:R-:W-:Y:S02]  /*4b50*/  @P3 LOP3.LUT R0, R0, 0x1, R5, 0x78, !PT ;  /* 0x0000000100003812 */ /* 0x000fe400078e7805 */
[----:B--2---:R-:W-:-:S04]  /*4b60*/  IADD3 R18, P4, R18, R12, RZ ;  /* 0x0000000c12127210 */ /* 0x004fc80007f9e0ff */
[----:B------:R-:W-:Y:S01]  /*4b70*/  ISETP.GE.U32.AND P1, PT, R18, UR4, PT ;  /* 0x0000000412007c0c */ /* 0x000fe2000bf26070 */
[----:B------:R-:W-:-:S05]  /*4b80*/  IMAD.X R17, R17, 0x1, R23, P4 ;  /* 0x0000000111117824 */ /* 0x000fca00020e0617 */
[----:B------:R-:W-:-:S13]  /*4b90*/  ISETP.GE.U32.AND.EX P1, PT, R17, UR5, PT, P1 ;  /* 0x0000000511007c0c */ /* 0x000fda000bf26110 */
[----:B0-----:R-:W-:Y:S05]  /*4ba0*/  @P1 BRA `(.L_x_116) ;  /* 0x0000000400601947 */ /* 0x001fea0003800000 */
[----:B------:R-:W0:Y:S01]  /*4bb0*/  S2R R12, SR_CTAID.X ;  /* 0x00000000000c7919 */ /* 0x000e220000002500 */
[----:B------:R-:W-:Y:S01]  /*4bc0*/  ULDC.64 UR4, c[0x0][0x628] ;  /* 0x00018a0000047ab9 */ /* 0x000fe20000000a00 */
[----:B------:R-:W-:Y:S01]  /*4bd0*/  ULDC UR7, c[0x0][0x630] ;  /* 0x00018c0000077ab9 */ /* 0x000fe20000000800 */
[----:B------:R-:W-:Y:S01]  /*4be0*/  ISETP.NE.U32.AND P1, PT, RZ, UR4, PT ;  /* 0x00000004ff007c0c */ /* 0x000fe2000bf25070 */
[----:B------:R-:W1:Y:S01]  /*4bf0*/  S2R R13, SR_CTAID.Y ;  /* 0x00000000000d7919 */ /* 0x000e620000002600 */
[----:B------:R-:W-:Y:S01]  /*4c00*/  ULDC UR8, c[0x0][0x150] ;  /* 0x0000540000087ab9 */ /* 0x000fe20000000800 */
[----:B------:R-:W-:Y:S01]  /*4c10*/  IMAD.MOV.U32 R2, RZ, RZ, R18 ;  /* 0x000000ffff027224 */ /* 0x000fe200078e0012 */
[----:B------:R-:W-:Y:S01]  /*4c20*/  ISETP.NE.AND.EX P1, PT, RZ, UR5, PT, P1 ;  /* 0x00000005ff007c0c */ /* 0x000fe2000bf25310 */
[----:B------:R-:W-:Y:S01]  /*4c30*/  IMAD.MOV.U32 R3, RZ, RZ, R17 ;  /* 0x000000ffff037224 */ /* 0x000fe200078e0011 */
[----:B0-----:R-:W-:-:S11]  /*4c40*/  I2FP.F32.U32 R14, R12 ;  /* 0x0000000c000e7245 */ /* 0x001fd60000201000 */
[----:B------:R-:W-:Y:S05]  /*4c50*/  @!P1 BRA `(.L_x_117) ;  /* 0x0000000000289947 */ /* 0x000fea0003800000 */
[----:B------:R-:W-:Y:S02]  /*4c60*/  ULDC UR6, c[0x0][0x634] ;  /* 0x00018d0000067ab9 */ /* 0x000fe40000000800 */
[----:B------:R-:W-:-:S05]  /*4c70*/  IADD3 R3, P1, R18, UR6, RZ ;  /* 0x0000000612037c10 */ /* 0x000fca000ff3e0ff */
[----:B------:R-:W-:-:S04]  /*4c80*/  IMAD.X R11, RZ, RZ, R17, P1 ;  /* 0x000000ffff0b7224 */ /* 0x000fc800008e0611 */
[----:B------:R-:W-:-:S04]  /*4c90*/  IMAD.WIDE.U32 R4, R11, UR4, RZ ;  /* 0x000000040b047c25 */ /* 0x000fc8000f8e00ff */
[----:B------:R-:W-:-:S04]  /*4ca0*/  IMAD.WIDE.U32 R4, P1, R3, UR5, R4 ;  /* 0x0000000503047c25 */ /* 0x000fc8000f820004 */
[----:B------:R-:W-:-:S04]  /*4cb0*/  IMAD.WIDE.U32 R2, R3, UR4, RZ ;  /* 0x0000000403027c25 */ /* 0x000fc8000f8e00ff */
[----:B------:R-:W-:Y:S01]  /*4cc0*/  IMAD.MOV.U32 R2, RZ, RZ, R5 ;  /* 0x000000ffff027224 */ /* 0x000fe200078e0005 */
[----:B------:R-:W-:Y:S01]  /*4cd0*/  IADD3 RZ, P3, R3, R4, RZ ;  /* 0x0000000403ff7210 */ /* 0x000fe20007f7e0ff */
[----:B------:R-:W-:-:S04]  /*4ce0*/  IMAD.X R3, RZ, RZ, RZ, P1 ;  /* 0x000000ffff037224 */ /* 0x000fc800008e06ff */
[----:B------:R-:W-:-:S08]  /*4cf0*/  IMAD.WIDE.U32.X R2, R11, UR5, R2, P3 ;  /* 0x000000050b027c25 */ /* 0x000fd000098e0402 */
.L_x_117:
[----:B------:R-:W0:Y:S01]  /*4d00*/  LDC R21, c[0x0][0x65c] ;  /* 0x00019700ff157b82 */ /* 0x000e220000000800 */
[--C-:B------:R-:W-:Y:S01]  /*4d10*/  SHF.R.U64 R11, R2, UR7, R3.reuse ;  /* 0x00000007020b7c19 */ /* 0x100fe20008001203 */
[----:B------:R-:W-:Y:S01]  /*4d20*/  FMUL R14, R14, UR8 ;  /* 0x000000080e0e7c20 */ /* 0x000fe20008400000 */
[----:B------:R-:W-:Y:S01]  /*4d30*/  SHF.R.U32.HI R2, RZ, UR7, R3 ;  /* 0x00000007ff027c19 */ /* 0x000fe20008011603 */
[----:B------:R-:W-:Y:S01]  /*4d40*/  ULDC UR6, c[0x0][0x154] ;  /* 0x0000550000067ab9 */ /* 0x000fe20000000800 */
[----:B------:R-:W-:Y:S01]  /*4d50*/  IADD3 R15, P1, RZ, -R11, RZ ;  /* 0x8000000bff0f7210 */ /* 0x000fe20007f3e0ff */
[----:B------:R-:W-:Y:S01]  /*4d60*/  ULDC.64 UR4, c[0x0][0x620] ;  /* 0x0001880000047ab9 */ /* 0x000fe20000000a00 */
[----:B-1----:R-:W-:Y:S01]  /*4d70*/  I2FP.F32.U32 R3, R13 ;  /* 0x0000000d00037245 */ /* 0x002fe20000201000 */
[----:B------:R-:W1:Y:S01]  /*4d80*/  LDC R19, c[0x0][0x144] ;  /* 0x00005100ff137b82 */ /* 0x000e620000000800 */
[----:B------:R-:W2:Y:S01]  /*4d90*/  F2I.U32.TRUNC.NTZ R14, R14 ;  /* 0x0000000e000e7305 */ /* 0x000ea2000020f000 */
[----:B------:R-:W-:-:S02]  /*4da0*/  IMAD.X R2, RZ, RZ, ~R2, P1 ;  /* 0x000000ffff027224 */ /* 0x000fc400008e0e02 */
[----:B------:R-:W-:Y:S01]  /*4db0*/  FMUL R4, R3, UR6 ;  /* 0x0000000603047c20 */ /* 0x000fe20008400000 */
[----:B------:R-:W-:Y:S01]  /*4dc0*/  IMAD.MOV.U32 R3, RZ, RZ, R17 ;  /* 0x000000ffff037224 */ /* 0x000fe200078e0011 */
[----:B------:R-:W-:Y:S01]  /*4dd0*/  ULDC.64 UR6, c[0x0][0x640] ;  /* 0x0001900000067ab9 */ /* 0x000fe20000000a00 */
[----:B------:R-:W-:Y:S01]  /*4de0*/  IMAD R2, R2, UR4, RZ ;  /* 0x0000000402027c24 */ /* 0x000fe2000f8e02ff */
[----:B------:R-:W3:Y:S01]  /*4df0*/  LDC R20, c[0x0][0x148] ;  /* 0x00005200ff147b82 */ /* 0x000ee20000000800 */
[----:B------:R-:W-:Y:S01]  /*4e00*/  ISETP.NE.U32.AND P1, PT, RZ, UR6, PT ;  /* 0x00000006ff007c0c */ /* 0x000fe2000bf25070 */
[----:B------:R-:W4:Y:S01]  /*4e10*/  F2I.U32.TRUNC.NTZ R4, R4 ;  /* 0x0000000400047305 */ /* 0x000f22000020f000 */
[----:B------:R-:W-:Y:S02]  /*4e20*/  IMAD R5, R15, UR5, R2 ;  /* 0x000000050f057c24 */ /* 0x000fe4000f8e0202 */
[----:B------:R-:W-:Y:S01]  /*4e30*/  IMAD.MOV.U32 R2, RZ, RZ, R18 ;  /* 0x000000ffff027224 */ /* 0x000fe200078e0012 */
[----:B------:R-:W-:-:S02]  /*4e40*/  ISETP.NE.AND.EX P1, PT, RZ, UR7, PT, P1 ;  /* 0x00000007ff007c0c */ /* 0x000fc4000bf25310 */
[----:B0-----:R-:W-:Y:S01]  /*4e50*/  ISETP.NE.AND P4, PT, R21, 0x1, PT ;  /* 0x000000011500780c */ /* 0x001fe20003f85270 */
[----:B------:R-:W-:Y:S01]  /*4e60*/  IMAD.WIDE.U32 R2, R15, UR4, R2 ;  /* 0x000000040f027c25 */ /* 0x000fe2000f8e0002 */
[----:B------:R-:W-:-:S03]  /*4e70*/  ULDC UR4, c[0x0][0x618] ;  /* 0x0001860000047ab9 */ /* 0x000fc60000000800 */
[----:B--2---:R-:W-:Y:S02]  /*4e80*/  IMAD.MOV R14, RZ, RZ, -R14 ;  /* 0x000000ffff0e7224 */ /* 0x004fe400078e0a0e */
[----:B------:R-:W-:Y:S02]  /*4e90*/  IMAD.IADD R3, R3, 0x1, R5 ;  /* 0x0000000103037824 */ /* 0x000fe400078e0205 */
[----:B-1----:R-:W-:-:S03]  /*4ea0*/  IMAD R12, R19, R14, R12 ;  /* 0x0000000e130c7224 */ /* 0x002fc600078e020c */
[--C-:B------:R-:W-:Y:S01]  /*4eb0*/  SHF.R.U64 R14, R2, UR4, R3.reuse ;  /* 0x00000004020e7c19 */ /* 0x100fe20008001203 */
[----:B----4-:R-:W-:Y:S01]  /*4ec0*/  IMAD.MOV R2, RZ, RZ, -R4 ;  /* 0x000000ffff027224 */ /* 0x010fe200078e0a04 */
[----:B------:R-:W-:Y:S01]  /*4ed0*/  SHF.R.U32.HI R3, RZ, UR4, R3 ;  /* 0x00000004ff037c19 */ /* 0x000fe20008011603 */
[----:B------:R-:W-:Y:S02]  /*4ee0*/  ULDC UR4, c[0x0][0x608] ;  /* 0x0001820000047ab9 */ /* 0x000fe40000000800 */
[----:B---3--:R-:W-:Y:S01]  /*4ef0*/  @P4 IMAD R12, R20, R2, R13 ;  /* 0x00000002140c4224 */ /* 0x008fe200078e020d */
[--C-:B------:R-:W-:Y:S02]  /*4f00*/  SHF.R.U64 R19, R14, UR4, R3.reuse ;  /* 0x000000040e137c19 */ /* 0x100fe40008001203 */
[----:B------:R-:W-:Y:S01]  /*4f10*/  SHF.R.U32.HI R2, RZ, UR4, R3 ;  /* 0x00000004ff027c19 */ /* 0x000fe20008011603 */
[----:B------:R-:W-:-:S03]  /*4f20*/  ULDC UR4, c[0x0][0x658] ;  /* 0x0001960000047ab9 */ /* 0x000fc60000000800 */
[--C-:B------:R-:W-:Y:S02]  /*4f30*/  SHF.R.U64 R13, R19, UR4, R2.reuse ;  /* 0x00000004130d7c19 */ /* 0x100fe40008001202 */
[----:B------:R-:W-:-:S03]  /*4f40*/  SHF.R.U32.HI R2, RZ, UR4, R2 ;  /* 0x00000004ff027c19 */ /* 0x000fc60008011602 */
[----:B------:R-:W-:Y:S02]  /*4f50*/  IMAD.MOV.U32 R4, RZ, RZ, R13 ;  /* 0x000000ffff047224 */ /* 0x000fe400078e000d */
[----:B------:R-:W-:Y:S01]  /*4f60*/  IMAD.MOV.U32 R3, RZ, RZ, R2 ;  /* 0x000000ffff037224 */ /* 0x000fe200078e0002 */
[----:B------:R-:W-:Y:S06]  /*4f70*/  @!P1 BRA `(.L_x_118) ;  /* 0x00000000002c9947 */ /* 0x000fec0003800000 */
        /* <DEDUP_REMOVED lines=9> */
[----:B------:R-:W-:-:S04]  /*5010*/  IMAD.WIDE.U32.X R2, R15, UR7, R2, P3 ;  /* 0x000000070f027c25 */ /* 0x000fc800098e0402 */
[----:B------:R-:W-:-:S07]  /*5020*/  IMAD.MOV.U32 R4, RZ, RZ, R2 ;  /* 0x000000ffff047224 */ /* 0x000fce00078e0002 */
.L_x_118:
[----:B------:R-:W-:Y:S01]  /*5030*/  ULDC UR4, c[0x0][0x648] ;  /* 0x0001920000047ab9 */ /* 0x000fe20000000800 */
[----:B------:R-:W-:Y:S01]  /*5040*/  LOP3.LUT R2, R19, UR16, RZ, 0xc0, !PT ;  /* 0x0000001013027c12 */ /* 0x000fe2000f8ec0ff */
[----:B------:R-:W-:Y:S01]  /*5050*/  ULDC UR5, c[0x0][0x610] ;  /* 0x0001840000057ab9 */ /* 0x000fe20000000800 */
[----:B------:R-:W-:Y:S01]  /*5060*/  SHF.R.U64 R3, R4, UR4, R3 ;  /* 0x0000000404037c19 */ /* 0x000fe20008001203 */
[----:B------:R-:W-:Y:S01]  /*5070*/  ULDC UR4, c[0x0][0x638] ;  /* 0x00018e0000047ab9 */ /* 0x000fe20000000800 */
[----:B------:R-:W-:-:S03]  /*5080*/  LOP3.LUT R14, R14, UR15, RZ, 0xc0, !PT ;  /* 0x0000000f0e0e7c12 */ /* 0x000fc6000f8ec0ff */
[----:B------:R-:W-:Y:S02]  /*5090*/  IMAD.MOV R4, RZ, RZ, -R3 ;  /* 0x000000ffff047224 */ /* 0x000fe400078e0a03 */
[----:B------:R-:W-:Y:S02]  /*50a0*/  IMAD R3, R3, UR17, R2 ;  /* 0x0000001103037c24 */ /* 0x000fe4000f8e0202 */
[----:B------:R-:W-:Y:S01]  /*50b0*/  IMAD R13, R4, UR4, R13 ;  /* 0x00000004040d7c24 */ /* 0x000fe2000f8e020d */
[----:B------:R-:W-:Y:S01]  /*50c0*/  ULDC UR4, c[0x0][0x600] ;  /* 0x0001800000047ab9 */ /* 0x000fe20000000800 */
[----:B------:R-:W-:Y:S02]  /*50d0*/  IMAD R12, R3, UR5, R12 ;  /* 0x00000005030c7c24 */ /* 0x000fe4000f8e020c */
[----:B------:R-:W-:Y:S02]  /*50e0*/  IMAD R13, R13, UR4, R14 ;  /* 0x000000040d0d7c24 */ /* 0x000fe4000f8e020e */
[----:B------:R-:W-:-:S02]  /*50f0*/  IMAD.MOV.U32 R3, RZ, RZ, 0x1 ;  /* 0x00000001ff037424 */ /* 0x000fc400078e00ff */
[----:B------:R-:W-:Y:S01]  /*5100*/  IMAD.MOV.U32 R2, RZ, RZ, R11 ;  /* 0x000000ffff027224 */ /* 0x000fe200078e000b */
[----:B------:R-:W-:Y:S02]  /*5110*/  SEL R22, R13, R12, !P4 ;  /* 0x0000000c0d167207 */ /* 0x000fe40006000000 */
[----:B------:R-:W-:-:S07]  /*5120*/  SEL R19, R12, R13, !P4 ;  /* 0x0000000d0c137207 */ /* 0x000fce0006000000 */
.L_x_116:
[----:B------:R-:W-:Y:S05]  /*5130*/  BSYNC B1 ;  /* 0x0000000000017941 */ /* 0x000fea0003800000 */
.L_x_115:
[----:B------:R-:W-:-:S13]  /*5140*/  LOP3.LUT P1, RZ, R3, 0xff, RZ, 0xc0, !PT ;  /* 0x000000ff03ff7812 */ /* 0x000fda000782c0ff */
[----:B------:R-:W-:Y:S05]  /*5150*/  @P1 BRA `(.L_x_119) ;  /* 0xfffffff400241947 */ /* 0x000fea000383ffff */
[----:B------:R-:W-:Y:S05]  /*5160*/  BSYNC B0 ;  /* 0x0000000000007941 */ /* 0x000fea0003800000 */
.L_x_107:
[----:B------:R-:W-:-:S03]  /*5170*/  UMOV UR4, 0xffffffff ;  /* 0xffffffff00047882 */ /* 0x000fc60000000000 */
[----:B------:R-:W-:Y:S05]  /*5180*/  BRA.DIV UR4, `(.L_x_120) ;  /* 0x00000006041c7947 */ /* 0x000fea000b800000 */
[----:B------:R-:W-:-:S13]  /*5190*/  ELECT P6, URZ, PT ;  /* 0x00000000003f782f */ /* 0x000fda00038c0000 */
.L_x_135:
[----:B------:R-:W-:Y:S04]  /*51a0*/  BSSY B0, `(.L_x_121) ;  /* 0x0000022000007945 */ /* 0x000fe80003800000 */
[----:B------:R-:W-:Y:S05]  /*51b0*/  @!P6 BRA `(.L_x_122) ;  /* 0x000000000080e947 */ /* 0x000fea0003800000 */
[----:B------:R-:W-:-:S04]  /*51c0*/  LOP3.LUT R16, R16, 0x2, RZ, 0xfc, !PT ;  /* 0x0000000210107812 */ /* 0x000fc800078efcff */
[----:B------:R-:W-:-:S13]  /*51d0*/  ISETP.NE.AND P0, PT, R16, 0x3, PT ;  /* 0x000000031000780c */ /* 0x000fda0003f05270 */
[----:B------:R-:W-:Y:S05]  /*51e0*/  @!P0 BRA `(.L_x_123) ;  /* 0x0000000000048947 */ /* 0x000fea0003800000 */
[----:B------:R-:W-:Y:S01]  /*51f0*/  BPT.TRAP 0x1 ;  /* 0x000000040000795c */ /* 0x000fe20000300000 */
.L_x_123:
[----:B------:R-:W0:Y:S01]  /*5200*/  S2R R3, SR_CgaCtaId ;  /* 0x0000000000037919 */ /* 0x000e220000008800 */
[----:B------:R-:W-:-:S04]  /*5210*/  MOV R2, 0x400 ;  /* 0x0000040000027802 */ /* 0x000fc80000000f00 */
[----:B0-----:R-:W-:Y:S02]  /*5220*/  LEA R3, R3, R2, 0x18 ;  /* 0x0000000203037211 */ /* 0x001fe400078ec0ff */
[----:B------:R-:W-:-:S03]  /*5230*/  SHF.L.U32 R2, R0, 0x1f, RZ ;  /* 0x0000001f00027819 */ /* 0x000fc600000006ff */
[----:B------:R-:W-:-:S04]  /*5240*/  VIADD R3, R3, 0x18 ;  /* 0x0000001803037836 */ /* 0x000fc80000000000 */
[C---:B------:R-:W-:Y:S02]  /*5250*/  IMAD R7, R8.reuse, 0x8, R3 ;  /* 0x0000000808077824 */ /* 0x040fe400078e0203 */
[----:B------:R-:W-:Y:S02]  /*5260*/  VIADD R8, R8, 0x1 ;  /* 0x0000000108087836 */ /* 0x000fe40000000000 */
[----:B------:R-:W0:Y:S03]  /*5270*/  SYNCS.PHASECHK.TRANS64.TRYWAIT P0, [R7+URZ], R2 ;  /* 0x00000002070075a7 */ /* 0x000e26000800017f */
[----:B------:R-:W-:-:S04]  /*5280*/  ISETP.NE.AND P1, PT, R8, 0x3, PT ;  /* 0x000000030800780c */ /* 0x000fc80003f25270 */
[----:B------:R-:W-:Y:S02]  /*5290*/  SEL R5, RZ, 0x1, P1 ;  /* 0x00000001ff057807 */ /* 0x000fe40000800000 */
[----:B------:R-:W-:Y:S02]  /*52a0*/  SEL R8, R8, RZ, P1 ;  /* 0x000000ff08087207 */ /* 0x000fe40000800000 */
[----:B------:R-:W-:-:S03]  /*52b0*/  LOP3.LUT R5, R0, R5, RZ, 0x3c, !PT ;  /* 0x0000000500057212 */ /* 0x000fc600078e3cff */
[----:B------:R-:W-:Y:S01]  /*52c0*/  IMAD R9, R8, 0x8, R3 ;  /* 0x0000000808097824 */ /* 0x000fe200078e0203 */
[----:B------:R-:W-:Y:S01]  /*52d0*/  SHF.L.U32 R4, R5, 0x1f, RZ ;  /* 0x0000001f05047819 */ /* 0x000fe200000006ff */
[----:B0-----:R-:W-:Y:S06]  /*52e0*/  @!P0 BRA `(.L_x_124) ;  /* 0x0000000000e48947 */ /* 0x001fec0003800000 */
.L_x_136:
[----:B------:R-:W1:Y:S01]  /*52f0*/  SYNCS.PHASECHK.TRANS64.TRYWAIT P0, [R9+URZ], R4 ;  /* 0x00000004090075a7 */ /* 0x000e62000800017f */
[----:B------:R-:W-:-:S05]  /*5300*/  VIADD R0, R8, 0x1 ;  /* 0x0000000108007836 */ /* 0x000fca0000000000 */
[----:B------:R-:W-:-:S04]  /*5310*/  ISETP.NE.AND P1, PT, R0, 0x3, PT ;  /* 0x000000030000780c */ /* 0x000fc80003f25270 */
[----:B0-----:R-:W-:Y:S02]  /*5320*/  SEL R2, RZ, 0x1, P1 ;  /* 0x00000001ff027807 */ /* 0x001fe40000800000 */
[----:B------:R-:W-:Y:S02]  /*5330*/  SEL R0, R0, RZ, P1 ;  /* 0x000000ff00007207 */ /* 0x000fe40000800000 */
[----:B------:R-:W-:Y:S01]  /*5340*/  LOP3.LUT R2, R5, R2, RZ, 0x3c, !PT ;  /* 0x0000000205027212 */ /* 0x000fe200078e3cff */
[----:B-1----:R-:W-:Y:S06]  /*5350*/  @!P0 BRA `(.L_x_125) ;  /* 0x0000000000dc8947 */ /* 0x002fec0003800000 */
.L_x_137:
[----:B------:R-:W-:Y:S01]  /*5360*/  IMAD R3, R0, 0x8, R3 ;  /* 0x0000000800037824 */ /* 0x000fe200078e0203 */
[----:B------:R-:W-:-:S07]  /*5370*/  SHF.L.U32 R0, R2, 0x1f, RZ ;  /* 0x0000001f02007819 */ /* 0x000fce00000006ff */
.L_x_126:
[----:B-1----:R1:W2:Y:S02]  /*5380*/  SYNCS.PHASECHK.TRANS64.TRYWAIT P0, [R3+URZ], R0 ;  /* 0x00000000030075a7 */ /* 0x0022a4000800017f */
[----:B--2---:R-:W-:Y:S05]  /*5390*/  @!P0 NANOSLEEP.SYNCS 0x989680 ;  /* 0x009896800000895d */ /* 0x004fea0003900000 */
[----:B------:R-:W2:Y:S02]  /*53a0*/  @!P0 SYNCS.PHASECHK.TRANS64 P0, [R3+URZ], R0 ;  /* 0x00000000030085a7 */ /* 0x000ea4000800007f */
[----:B--2---:R-:W-:Y:S05]  /*53b0*/  @!P0 BRA `(.L_x_126) ;  /* 0xfffffffc00f08947 */ /* 0x004fea000383ffff */
.L_x_122:
[----:B------:R-:W-:Y:S05]  /*53c0*/  BSYNC B0 ;  /* 0x0000000000007941 */ /* 0x000fea0003800000 */
.L_x_121:
[----:B------:R-:W-:Y:S05]  /*53d0*/  EXIT ;  /* 0x000000000000794d */ /* 0x000fea0003800000 */
.L_x_19:
[----:B-1----:R1:W2:Y:S02]  /*53e0*/  SYNCS.PHASECHK.TRANS64.TRYWAIT P0, [R65+URZ], R0 ;  /* 0x00000000410075a7 */ /* 0x0022a4000800017f */
[----:B--2---:R-:W-:Y:S05]  /*53f0*/  @!P0 NANOSLEEP.SYNCS 0x989680 ;  /* 0x009896800000895d */ /* 0x004fea0003900000 */
[----:B------:R-:W2:Y:S02]  /*5400*/  @!P0 SYNCS.PHASECHK.TRANS64 P0, [R65+URZ], R0 ;  /* 0x00000000410085a7 */ /* 0x000ea4000800007f */
[----:B--2---:R-:W-:Y:S05]  /*5410*/  @!P0 BRA `(.L_x_19) ;  /* 0xfffffffc00f08947 */ /* 0x004fea000383ffff */
[----:B------:R-:W-:Y:S05]  /*5420*/  BRA `(.L_x_127) ;  /* 0xffffffc000c07947 */ /* 0x000fea000383ffff */
.L_x_24:
[----:B--2---:R2:W3:Y:S02]  /*5430*/  SYNCS.PHASECHK.TRANS64.TRYWAIT P1, [R3+URZ], R0 ;  /* 0x00000000030075a7 */ /* 0x0044e4000802017f */
[----:B---3--:R-:W-:Y:S05]  /*5440*/  @!P1 NANOSLEEP.SYNCS 0x989680 ;  /* 0x009896800000995d */ /* 0x008fea0003900000 */
[----:B------:R-:W3:Y:S02]  /*5450*/  @!P1 SYNCS.PHASECHK.TRANS64 P1, [R3+URZ], R0 ;  /* 0x00000000030095a7 */ /* 0x000ee4000802007f */
[----:B---3--:R-:W-:Y:S05]  /*5460*/  @!P1 BRA `(.L_x_24) ;  /* 0xfffffffc00f09947 */ /* 0x008fea000383ffff */
[----:B------:R-:W-:Y:S05]  /*5470*/  BRA `(.L_x_23) ;  /* 0xffffffc400287947 */ /* 0x000fea000383ffff */
.L_x_29:
[----:B--2---:R-:W-:-:S04]  /*5480*/  IMAD.U32 R5, RZ, RZ, UR4 ;  /* 0x00000004ff057e24 */ /* 0x004fc8000f8e00ff */
[----:B------:R2:W3:Y:S03]  /*5490*/  SYNCS.PHASECHK.TRANS64.TRYWAIT P1, [R5+URZ], R4 ;  /* 0x00000004050075a7 */ /* 0x0004e6000802017f */
[----:B---3--:R-:W-:Y:S05]  /*54a0*/  @!P1 NANOSLEEP.SYNCS 0x989680 ;  /* 0x009896800000995d */ /* 0x008fea0003900000 */
[----:B------:R-:W3:Y:S02]  /*54b0*/  @!P1 SYNCS.PHASECHK.TRANS64 P1, [R5+URZ], R4 ;  /* 0x00000004050095a7 */ /* 0x000ee4000802007f */
[----:B---3--:R-:W-:Y:S05]  /*54c0*/  @!P1 BRA `(.L_x_29) ;  /* 0xfffffffc00ec9947 */ /* 0x008fea000383ffff */
[----:B------:R-:W-:Y:S05]  /*54d0*/  BRA `(.L_x_28) ;  /* 0xffffffc400a07947 */ /* 0x000fea000383ffff */
.L_x_35:
[----:B-1----:R1:W2:Y:S02]  /*54e0*/  SYNCS.PHASECHK.TRANS64.TRYWAIT P0, [R65+URZ+0x10], R0 ;  /* 0x00001000410075a7 */ /* 0x0022a4000800017f */
[----:B--2---:R-:W-:Y:S05]  /*54f0*/  @!P0 NANOSLEEP.SYNCS 0x989680 ;  /* 0x009896800000895d */ /* 0x004fea0003900000 */
[----:B------:R-:W2:Y:S02]  /*5500*/  @!P0 SYNCS.PHASECHK.TRANS64 P0, [R65+URZ+0x10], R0 ;  /* 0x00001000410085a7 */ /* 0x000ea4000800007f */
[----:B--2---:R-:W-:Y:S05]  /*5510*/  @!P0 BRA `(.L_x_35) ;  /* 0xfffffffc00f08947 */ /* 0x004fea000383ffff */
[----:B------:R-:W-:Y:S05]  /*5520*/  BRA `(.L_x_128) ;  /* 0xffffffc800ac7947 */ /* 0x000fea000383ffff */
.L_x_108:
[----:B------:R-:W-:Y:S01]  /*5530*/  BSSY B1, `(.L_x_129) ;  /* 0x0000006000017945 */ /* 0x000fe20003800000 */
[----:B------:R-:W-:-:S07]  /*5540*/  IMAD.MOV.U32 R15, RZ, RZ, -0x1 ;  /* 0xffffffffff0f7424 */ /* 0x000fce00078e00ff */
[----:B-----5:R-:W-:Y:S05]  /*5550*/  WARPSYNC.COLLECTIVE R15, `(.L_x_130) ;  /* 0x000000000f0c7348 */ /* 0x020fea0003c00000 */
[----:B------:R-:W-:Y:S02]  /*5560*/  ELECT P6, UR62, PT ;  /* 0x00000000003e782f */ /* 0x000fe400038c0000 */
[----:B------:R-:W-:Y:S01]  /*5570*/  MOV R14, UR62 ;  /* 0x0000003e000e7c02 */ /* 0x000fe20008000f00 */
[----:B-----5:R-:W-:Y:S10]  /*5580*/  ENDCOLLECTIVE ;  /* 0x000000000000791b */ /* 0x020ff40003800000 */
.L_x_130:
[----:B------:R-:W-:Y:S05]  /*5590*/  BSYNC B1 ;  /* 0x0000000000017941 */ /* 0x000fea0003800000 */
.L_x_129:
[----:B------:R-:W-:Y:S05]  /*55a0*/  BRA `(.L_x_131) ;  /* 0xfffffff0001c7947 */ /* 0x000fea000383ffff */
.L_x_111:
[----:B0-----:R0:W1:Y:S02]  /*55b0*/  SYNCS.PHASECHK.TRANS64.TRYWAIT P1, [R12+URZ+0x18], R5 ;  /* 0x000018050c0075a7 */ /* 0x001064000802017f */
[----:B-1----:R-:W-:Y:S05]  /*55c0*/  @!P1 NANOSLEEP.SYNCS 0x989680 ;  /* 0x009896800000995d */ /* 0x002fea0003900000 */
[----:B------:R-:W1:Y:S02]  /*55d0*/  @!P1 SYNCS.PHASECHK.TRANS64 P1, [R12+URZ+0x18], R5 ;  /* 0x000018050c0095a7 */ /* 0x000e64000802007f */
[----:B-1----:R-:W-:Y:S05]  /*55e0*/  @!P1 BRA `(.L_x_111) ;  /* 0xfffffffc00f09947 */ /* 0x002fea000383ffff */
[----:B------:R-:W-:Y:S05]  /*55f0*/  BRA `(.L_x_132) ;  /* 0xfffffff000507947 */ /* 0x000fea000383ffff */
.L_x_120:
[----:B------:R-:W-:Y:S01]  /*5600*/  BSSY B0, `(.L_x_133) ;  /* 0x0000006000007945 */ /* 0x000fe20003800000 */
[----:B------:R-:W-:-:S07]  /*5610*/  IMAD.MOV.U32 R15, RZ, RZ, -0x1 ;  /* 0xffffffffff0f7424 */ /* 0x000fce00078e00ff */
[----:B-----5:R-:W-:Y:S05]  /*5620*/  WARPSYNC.COLLECTIVE R15, `(.L_x_134) ;  /* 0x000000000f0c7348 */ /* 0x020fea0003c00000 */
[----:B------:R-:W-:Y:S02]  /*5630*/  ELECT P6, UR62, PT ;  /* 0x00000000003e782f */ /* 0x000fe400038c0000 */
[----:B------:R-:W-:Y:S01]  /*5640*/  MOV R14, UR62 ;  /* 0x0000003e000e7c02 */ /* 0x000fe20008000f00 */
[----:B-----5:R-:W-:Y:S10]  /*5650*/  ENDCOLLECTIVE ;  /* 0x000000000000791b */ /* 0x020ff40003800000 */
.L_x_134:
[----:B------:R-:W-:Y:S05]  /*5660*/  BSYNC B0 ;  /* 0x0000000000007941 */ /* 0x000fea0003800000 */
.L_x_133:
[----:B------:R-:W-:Y:S05]  /*5670*/  BRA `(.L_x_135) ;  /* 0xfffffff800c87947 */ /* 0x000fea000383ffff */
.L_x_124:
[----:B0-----:R0:W1:Y:S02]  /*5680*/  SYNCS.PHASECHK.TRANS64.TRYWAIT P0, [R7+URZ], R2 ;  /* 0x00000002070075a7 */ /* 0x001064000800017f */
[----:B-1----:R-:W-:Y:S05]  /*5690*/  @!P0 NANOSLEEP.SYNCS 0x989680 ;  /* 0x009896800000895d */ /* 0x002fea0003900000 */
[----:B------:R-:W1:Y:S02]  /*56a0*/  @!P0 SYNCS.PHASECHK.TRANS64 P0, [R7+URZ], R2 ;  /* 0x00000002070085a7 */ /* 0x000e64000800007f */
[----:B-1----:R-:W-:Y:S05]  /*56b0*/  @!P0 BRA `(.L_x_124) ;  /* 0xfffffffc00f08947 */ /* 0x002fea000383ffff */
[----:B------:R-:W-:Y:S05]  /*56c0*/  BRA `(.L_x_136) ;  /* 0xfffffffc00087947 */ /* 0x000fea000383ffff */
.L_x_125:
[----:B0-----:R0:W1:Y:S02]  /*56d0*/  SYNCS.PHASECHK.TRANS64.TRYWAIT P0, [R9+URZ], R4 ;  /* 0x00000004090075a7 */ /* 0x001064000800017f */
[----:B-1----:R-:W-:Y:S05]  /*56e0*/  @!P0 NANOSLEEP.SYNCS 0x989680 ;  /* 0x009896800000895d */ /* 0x002fea0003900000 */
[----:B------:R-:W1:Y:S02]  /*56f0*/  @!P0 SYNCS.PHASECHK.TRANS64 P0, [R9+URZ], R4 ;  /* 0x00000004090085a7 */ /* 0x000e64000800007f */
[----:B-1----:R-:W-:Y:S05]  /*5700*/  @!P0 BRA `(.L_x_125) ;  /* 0xfffffffc00f08947 */ /* 0x002fea000383ffff */
[----:B------:R-:W-:Y:S05]  /*5710*/  BRA `(.L_x_137) ;  /* 0xfffffffc00107947 */ /* 0x000fea000383ffff */
.L_x_138:
[----:B------:R-:W-:-:S00]  /*5720*/  BRA `(.L_x_138) ;  /* 0xfffffffc00fc7947 */ /* 0x000fc0000383ffff */
[----:B------:R-:W-:-:S00]  /*5730*/  NOP ;  /* 0x0000000000007918 */ /* 0x000fc00000000000 */
        /* <DEDUP_REMOVED lines=12> */
.L_x_139:


//--------------------- .nv.global.init           --------------------------
	.section	.nv.global.init,"aw",@progbits
.nv.global.init:
	.type		$str$22,@object
	.size		$str$22,($str$23 - $str$22)
$str$22:
        /*0000*/ 	.byte	0x6b, 0x5f, 0x74, 0x69, 0x6c, 0x65, 0x5f, 0x63, 0x6f, 0x75, 0x6e, 0x74, 0x20, 0x3e, 0x3d, 0x20
        /*0010*/ 	.byte	0x31, 0x00
	.type		$str$23,@object
	.size		$str$23,(__unnamed_1 - $str$23)
$str$23:
        /*0012*/ 	.byte	0x2f, 0x74, 0x6d, 0x70, 0x2f, 0x63, 0x75, 0x74, 0x6c, 0x61, 0x73, 0x73, 0x5f, 0x73, 0x77, 0x65
        /*0022*/ 	.byte	0x65, 0x70, 0x5f, 0x73, 0x72, 0x63, 0x2f, 0x69, 0x6e, 0x63, 0x6c, 0x75, 0x64, 0x65, 0x2f, 0x63
        /*0032*/ 	.byte	0x75, 0x74, 0x6c, 0x61, 0x73, 0x73, 0x2f, 0x67, 0x65, 0x6d, 0x6d, 0x2f, 0x63, 0x6f, 0x6c, 0x6c
        /*0042*/ 	.byte	0x65, 0x63, 0x74, 0x69, 0x76, 0x65, 0x2f, 0x73, 0x6d, 0x39, 0x30, 0x5f, 0x6d, 0x6d, 0x61, 0x5f
        /*0052*/ 	.byte	0x74, 0x6d, 0x61, 0x5f, 0x67, 0x6d, 0x6d, 0x61, 0x5f, 0x73, 0x73, 0x5f, 0x77, 0x61, 0x72, 0x70
        /*0062*/ 	.byte	0x73, 0x70, 0x65, 0x63, 0x69, 0x61, 0x6c, 0x69, 0x7a, 0x65, 0x64, 0x2e, 0x68, 0x70, 0x70, 0x00
	.type		__unnamed_1,@object
	.size		__unnamed_1,(.L_0 - __unnamed_1)
__unnamed_1:
        /*0072*/ 	.byte	0x76, 0x6f, 0x69, 0x64, 0x20, 0x63, 0x75, 0x74, 0x6c, 0x61, 0x73, 0x73, 0x3a, 0x3a, 0x67, 0x65
        /* <DEDUP_REMOVED lines=172> */
        /*0b42*/ 	.byte	0x5d, 0x00
.L_0:


//--------------------- .nv.shared._ZN7cutlass13device_kernelINS_4gemm6kernel13GemmUniversalIN4cute5tupleIJiiiiEEENS1_10collective13CollectiveMmaINS1_34MainloopSm90TmaGmmaWarpSpecializedILi3ENS5_IJNS4_1CILi2EEENSA_ILi1EEESC_EEENS1_32KernelTmaWarpSpecializedPingpongEEENS5_IJNSA_ILi64EEESG_SG_EEEaNS5_IJlSC_lEEEaSI_NS4_8TiledMMAINS4_8MMA_AtomIJNS4_4SM904GMMA26MMA_64x64x32_S32S8S8_SS_TNEEEENS4_6LayoutINS5_IJSC_SC_SC_EEENS5_IJNSA_ILi0EEESR_SR_EEEEENS5_IJNS4_10UnderscoreESU_SU_EEEEENS4_13SM90_TMA_LOADENS4_14ComposedLayoutINS4_7SwizzleILi2ELi4ELi3EEENS4_18smem_ptr_flag_bitsILi8EEENSP_INS5_IJNSA_ILi8EEESG_EEENS5_IJSG_SC_EEEEEEEvNS4_8identityENS4_23SM90_TMA_LOAD_MULTICASTES17_vS18_EENS_8epilogue10collective6detail29Sm90TmaWarpSpecializedAdapterINS1C_15DefaultEpilogueIaSI_SI_NS1B_6thread17LinearCombinationIaLi1EiiLNS1G_9ScaleType4KindE0ELNS_15FloatRoundStyleE2EaEENS1_15EpilogueDefaultEEEEEvvEEEEvNT_6ParamsE --------------------------
	.section	.nv.shared._ZN7cutlass13device_kernelINS_4gemm6kernel13GemmUniversalIN4cute5tupleIJiiiiEEENS1_10collective13CollectiveMmaINS1_34MainloopSm90TmaGmmaWarpSpecializedILi3ENS5_IJNS4_1CILi2EEENSA_ILi1EEESC_EEENS1_32KernelTmaWarpSpecializedPingpongEEENS5_IJNSA_ILi64EEESG_SG_EEEaNS5_IJlSC_lEEEaSI_NS4_8TiledMMAINS4_8MMA_AtomIJNS4_4SM904GMMA26MMA_64x64x32_S32S8S8_SS_TNEEEENS4_6LayoutINS5_IJSC_SC_SC_EEENS5_IJNSA_ILi0EEESR_SR_EEEEENS5_IJNS4_10UnderscoreESU_SU_EEEEENS4_13SM90_TMA_LOADENS4_14ComposedLayoutINS4_7SwizzleILi2ELi4ELi3EEENS4_18smem_ptr_flag_bitsILi8EEENSP_INS5_IJNSA_ILi8EEESG_EEENS5_IJSG_SC_EEEEEEEvNS4_8identityENS4_23SM90_TMA_LOAD_MULTICASTES17_vS18_EENS_8epilogue10collective6detail29Sm90TmaWarpSpecializedAdapterINS1C_15DefaultEpilogueIaSI_SI_NS1B_6thread17LinearCombinationIaLi1EiiLNS1G_9ScaleType4KindE0ELNS_15FloatRoundStyleE2EaEENS1_15EpilogueDefaultEEEEEvvEEEEvNT_6ParamsE,"aw",@nobits
	.sectionflags	@""
	.align	16
	.zero		1024


//--------------------- .nv.shared.reserved.0     --------------------------
	.section	.nv.shared.reserved.0,"aw",@nobits
	.weak		__nv_reservedSMEM_offset_0_alias
	.size		__nv_reservedSMEM_offset_0_alias, 0, 0
	.other		__nv_reservedSMEM_offset_0_alias,@"STO_CUDA_RESERVED_SHARED STV_DEFAULT"
__nv_reservedSMEM_offset_0_alias:
	.zero		0


//--------------------- .nv.global                --------------------------
	.section	.nv.global,"aw",@nobits
.nv.global:
	.type		_ZN39_INTERNAL_989de5b0_4_k_cu_b90ea076_51154cute1_E,@object
	.size		_ZN39_INTERNAL_989de5b0_4_k_cu_b90ea076_51154cute1_E,(_ZN39_INTERNAL_989de5b0_4_k_cu_b90ea076_51154cuda3std3__45__cpo6cbeginE - _ZN39_INTERNAL_989de5b0_4_k_cu_b90ea076_51154cute1_E)
_ZN39_INTERNAL_989de5b0_4_k_cu_b90ea076_51154cute1_E:
	.zero		1
	.type		_ZN39_INTERNAL_989de5b0_4_k_cu_b90ea076_51154cuda3std3__45__cpo6cbeginE,@object
	.size		_ZN39_INTERNAL_989de5b0_4_k_cu_b90ea076_51154cuda3std3__45__cpo6cbeginE,(_ZN39_INTERNAL_989de5b0_4_k_cu_b90ea076_51154cuda3std3__48in_placeE - _ZN39_INTERNAL_989de5b0_4_k_cu_b90ea076_51154cuda3std3__45__cpo6cbeginE)
_ZN39_INTERNAL_989de5b0_4_k_cu_b90ea076_51154cuda3std3__45__cpo6cbeginE:
	.zero		1
	.type		_ZN39_INTERNAL_989de5b0_4_k_cu_b90ea076_51154cuda3std3__48in_placeE,@object
	.size		_ZN39_INTERNAL_989de5b0_4_k_cu_b90ea076_51154cuda3std3__48in_placeE,(_ZN39_INTERNAL_989de5b0_4_k_cu_b90ea076_51154cuda3std6ranges3__45__cpo9iter_moveE - _ZN39_INTERNAL_989de5b0_4_k_cu_b90ea076_51154cuda3std3__48in_placeE)
_ZN39_INTERNAL_989de5b0_4_k_cu_b90ea076_51154cuda3std3__48in_placeE:
	.zero		1
	.type		_ZN39_INTERNAL_989de5b0_4_k_cu_b90ea076_51154cuda3std6ranges3__45__cpo9iter_moveE,@object
	.size		_ZN39_INTERNAL_989de5b0_4_k_cu_b90ea076_51154cuda3std6ranges3__45__cpo9iter_moveE,(_ZN39_INTERNAL_989de5b0_4_k_cu_b90ea076_51154cuda3std3__45__cpo5beginE - _ZN39_INTERNAL_989de5b0_4_k_cu_b90ea076_51154cuda3std6ranges3__45__cpo9iter_moveE)
_ZN39_INTERNAL_989de5b0_4_k_cu_b90ea076_51154cuda3std6ranges3__45__cpo9iter_moveE:
	.zero		1
	.type		_ZN39_INTERNAL_989de5b0_4_k_cu_b90ea076_51154cuda3std3__45__cpo5beginE,@object
	.size		_ZN39_INTERNAL_989de5b0_4_k_cu_b90ea076_51154cuda3std3__45__cpo5beginE,(_ZN39_INTERNAL_989de5b0_4_k_cu_b90ea076_51154cuda3std3__441_GLOBAL__N__989de5b0_4_k_cu_b90ea076_51156ignoreE - _ZN39_INTERNAL_989de5b0_4_k_cu_b90ea076_51154cuda3std3__45__cpo5beginE)
_ZN39_INTERNAL_989de5b0_4_k_cu_b90ea076_51154cuda3std3__45__cpo5beginE:
	.zero		1
	.type		_ZN39_INTERNAL_989de5b0_4_k_cu_b90ea076_51154cuda3std3__441_GLOBAL__N__989de5b0_4_k_cu_b90ea076_51156ignoreE,@object
	.size		_ZN39_INTERNAL_989de5b0_4_k_cu_b90ea076_51154cuda3std3__441_GLOBAL__N__989de5b0_4_k_cu_b90ea076_51156ignoreE,(_ZN39_INTERNAL_989de5b0_4_k_cu_b90ea076_51154cute7productE - _ZN39_INTERNAL_989de5b0_4_k_cu_b90ea076_51154cuda3std3__441_GLOBAL__N__989de5b0_4_k_cu_b90ea076_51156ignoreE)
_ZN39_INTERNAL_989de5b0_4_k_cu_b90ea076_51154cuda3std3__441_GLOBAL__N__989de5b0_4_k_cu_b90ea076_51156ignoreE:
	.zero		1
	.type		_ZN39_INTERNAL_989de5b0_4_k_cu_b90ea076_51154cute7productE,@object
	.size		_ZN39_INTERNAL_989de5b0_4_k_cu_b90ea076_51154cute7productE,(_ZN39_INTERNAL_989de5b0_4_k_cu_b90ea076_51154cuda3std3__45__cpo3endE - _ZN39_INTERNAL_989de5b0_4_k_cu_b90ea076_51154cute7productE)
_ZN39_INTERNAL_989de5b0_4_k_cu_b90ea076_51154cute7productE:
	.zero		1
	.type		_ZN39_INTERNAL_989de5b0_4_k_cu_b90ea076_51154cuda3std3__45__cpo3endE,@object
	.size		_ZN39_INTERNAL_989de5b0_4_k_cu_b90ea076_51154cuda3std3__45__cpo3endE,(_ZN39_INTERNAL_989de5b0_4_k_cu_b90ea076_51154cuda3std3__419piecewise_constructE - _ZN39_INTERNAL_989de5b0_4_k_cu_b90ea076_51154cuda3std3__45__cpo3endE)
_ZN39_INTERNAL_989de5b0_4_k_cu_b90ea076_51154cuda3std3__45__cpo3endE:
	.zero		1
	.type		_ZN39_INTERNAL_989de5b0_4_k_cu_b90ea076_51154cuda3std3__419piecewise_constructE,@object
	.size		_ZN39_INTERNAL_989de5b0_4_k_cu_b90ea076_51154cuda3std3__419piecewise_constructE,(_ZN39_INTERNAL_989de5b0_4_k_cu_b90ea076_51154cuda3std3__45__cpo4cendE - _ZN39_INTERNAL_989de5b0_4_k_cu_b90ea076_51154cuda3std3__419piecewise_constructE)
_ZN39_INTERNAL_989de5b0_4_k_cu_b90ea076_51154cuda3std3__419piecewise_constructE:
	.zero		1
	.type		_ZN39_INTERNAL_989de5b0_4_k_cu_b90ea076_51154cuda3std3__45__cpo4cendE,@object
	.size		_ZN39_INTERNAL_989de5b0_4_k_cu_b90ea076_51154cuda3std3__45__cpo4cendE,(_ZN39_INTERNAL_989de5b0_4_k_cu_b90ea076_51154cuda3std6ranges3__45__cpo4swapE - _ZN39_INTERNAL_989de5b0_4_k_cu_b90ea076_51154cuda3std3__45__cpo4cendE)
_ZN39_INTERNAL_989de5b0_4_k_cu_b90ea076_51154cuda3std3__45__cpo4cendE:
	.zero		1
	.type		_ZN39_INTERNAL_989de5b0_4_k_cu_b90ea076_51154cuda3std6ranges3__45__cpo4swapE,@object
	.size		_ZN39_INTERNAL_989de5b0_4_k_cu_b90ea076_51154cuda3std6ranges3__45__cpo4swapE,(.L_8 - _ZN39_INTERNAL_989de5b0_4_k_cu_b90ea076_51154cuda3std6ranges3__45__cpo4swapE)
_ZN39_INTERNAL_989de5b0_4_k_cu_b90ea076_51154cuda3std6ranges3__45__cpo4swapE:
	.zero		1
.L_8:


//--------------------- .nv.constant0._ZN7cutlass13device_kernelINS_4gemm6kernel13GemmUniversalIN4cute5tupleIJiiiiEEENS1_10collective13CollectiveMmaINS1_34MainloopSm90TmaGmmaWarpSpecializedILi3ENS5_IJNS4_1CILi2EEENSA_ILi1EEESC_EEENS1_32KernelTmaWarpSpecializedPingpongEEENS5_IJNSA_ILi64EEESG_SG_EEEaNS5_IJlSC_lEEEaSI_NS4_8TiledMMAINS4_8MMA_AtomIJNS4_4SM904GMMA26MMA_64x64x32_S32S8S8_SS_TNEEEENS4_6LayoutINS5_IJSC_SC_SC_EEENS5_IJNSA_ILi0EEESR_SR_EEEEENS5_IJNS4_10UnderscoreESU_SU_EEEEENS4_13SM90_TMA_LOADENS4_14ComposedLayoutINS4_7SwizzleILi2ELi4ELi3EEENS4_18smem_ptr_flag_bitsILi8EEENSP_INS5_IJNSA_ILi8EEESG_EEENS5_IJSG_SC_EEEEEEEvNS4_8identityENS4_23SM90_TMA_LOAD_MULTICASTES17_vS18_EENS_8epilogue10collective6detail29Sm90TmaWarpSpecializedAdapterINS1C_15DefaultEpilogueIaSI_SI_NS1B_6thread17LinearCombinationIaLi1EiiLNS1G_9ScaleType4KindE0ELNS_15FloatRoundStyleE2EaEENS1_15EpilogueDefaultEEEEEvvEEEEvNT_6ParamsE --------------------------
	.section	.nv.constant0._ZN7cutlass13device_kernelINS_4gemm6kernel13GemmUniversalIN4cute5tupleIJiiiiEEENS1_10collective13CollectiveMmaINS1_34MainloopSm90TmaGmmaWarpSpecializedILi3ENS5_IJNS4_1CILi2EEENSA_ILi1EEESC_EEENS1_32KernelTmaWarpSpecializedPingpongEEENS5_IJNSA_ILi64EEESG_SG_EEEaNS5_IJlSC_lEEEaSI_NS4_8TiledMMAINS4_8MMA_AtomIJNS4_4SM904GMMA26MMA_64x64x32_S32S8S8_SS_TNEEEENS4_6LayoutINS5_IJSC_SC_SC_EEENS5_IJNSA_ILi0EEESR_SR_EEEEENS5_IJNS4_10UnderscoreESU_SU_EEEEENS4_13SM90_TMA_LOADENS4_14ComposedLayoutINS4_7SwizzleILi2ELi4ELi3EEENS4_18smem_ptr_flag_bitsILi8EEENSP_INS5_IJNSA_ILi8EEESG_EEENS5_IJSG_SC_EEEEEEEvNS4_8identityENS4_23SM90_TMA_LOAD_MULTICASTES17_vS18_EENS_8epilogue10collective6detail29Sm90TmaWarpSpecializedAdapterINS1C_15DefaultEpilogueIaSI_SI_NS1B_6thread17LinearCombinationIaLi1EiiLNS1G_9ScaleType4KindE0ELNS_15FloatRoundStyleE2EaEENS1_15EpilogueDefaultEEEEEvvEEEEvNT_6ParamsE,"a",@progbits
	.sectionflags	@""
	.align	4
.nv.constant0._ZN7cutlass13device_kernelINS_4gemm6kernel13GemmUniversalIN4cute5tupleIJiiiiEEENS1_10collective13CollectiveMmaINS1_34MainloopSm90TmaGmmaWarpSpecializedILi3ENS5_IJNS4_1CILi2EEENSA_ILi1EEESC_EEENS1_32KernelTmaWarpSpecializedPingpongEEENS5_IJNSA_ILi64EEESG_SG_EEEaNS5_IJlSC_lEEEaSI_NS4_8TiledMMAINS4_8MMA_AtomIJNS4_4SM904GMMA26MMA_64x64x32_S32S8S8_SS_TNEEEENS4_6LayoutINS5_IJSC_SC_SC_EEENS5_IJNSA_ILi0EEESR_SR_EEEEENS5_IJNS4_10UnderscoreESU_SU_EEEEENS4_13SM90_TMA_LOADENS4_14ComposedLayoutINS4_7SwizzleILi2ELi4ELi3EEENS4_18smem_ptr_flag_bitsILi8EEENSP_INS5_IJNSA_ILi8EEESG_EEENS5_IJSG_SC_EEEEEEEvNS4_8identityENS4_23SM90_TMA_LOAD_MULTICASTES17_vS18_EENS_8epilogue10collective6detail29Sm90TmaWarpSpecializedAdapterINS1C_15DefaultEpilogueIaSI_SI_NS1B_6thread17LinearCombinationIaLi1EiiLNS1G_9ScaleType4KindE0ELNS_15FloatRoundStyleE2EaEENS1_15EpilogueDefaultEEEEEvvEEEEvNT_6ParamsE:
	.zero		1664


//--------------------- SYMBOLS --------------------------

	.type		.nv.reservedSmem.offset0,@object
	.size		.nv.reservedSmem.offset0,0x4
	.type		__assertfail,@function
